//
// Generated by NVIDIA NVVM Compiler
//
// Compiler Build ID: CL-36424714
// Cuda compilation tools, release 13.0, V13.0.88
// Based on NVVM 20.0.0
//

.version 9.0
.target sm_100
.address_size 64

	// .globl	_Z20preprocessEnergyDataP15EnergyDataPointPfi

.visible .entry _Z20preprocessEnergyDataP15EnergyDataPointPfi(
	.param .u64 .ptr .align 1 _Z20preprocessEnergyDataP15EnergyDataPointPfi_param_0,
	.param .u64 .ptr .align 1 _Z20preprocessEnergyDataP15EnergyDataPointPfi_param_1,
	.param .u32 _Z20preprocessEnergyDataP15EnergyDataPointPfi_param_2
)
{
	.reg .pred 	%p<2>;
	.reg .b32 	%r<7>;
	.reg .b32 	%f<7>;
	.reg .b64 	%rd<9>;

	ld.param.u64 	%rd1, [_Z20preprocessEnergyDataP15EnergyDataPointPfi_param_0];
	ld.param.u64 	%rd2, [_Z20preprocessEnergyDataP15EnergyDataPointPfi_param_1];
	ld.param.u32 	%r2, [_Z20preprocessEnergyDataP15EnergyDataPointPfi_param_2];
	mov.u32 	%r3, %ctaid.x;
	mov.u32 	%r4, %ntid.x;
	mov.u32 	%r5, %tid.x;
	mad.lo.s32 	%r1, %r3, %r4, %r5;
	setp.ge.s32 	%p1, %r1, %r2;
	@%p1 bra 	$L__BB0_2;
	cvta.to.global.u64 	%rd3, %rd1;
	cvta.to.global.u64 	%rd4, %rd2;
	mul.wide.s32 	%rd5, %r1, 12;
	add.s64 	%rd6, %rd3, %rd5;
	ld.global.f32 	%f1, [%rd6];
	div.rn.f32 	%f2, %f1, 0f41C051EC;
	ld.global.f32 	%f3, [%rd6+8];
	add.f32 	%f4, %f3, 0f41200000;
	div.rn.f32 	%f5, %f4, 0f42480000;
	mul.lo.s32 	%r6, %r1, 3;
	mul.wide.s32 	%rd7, %r6, 4;
	add.s64 	%rd8, %rd4, %rd7;
	st.global.f32 	[%rd8+4], %f2;
	st.global.f32 	[%rd8+8], %f5;
	ld.global.f32 	%f6, [%rd6+4];
	st.global.f32 	[%rd8+12], %f6;
$L__BB0_2:
	ret;

}
	// .globl	_Z22calculateMovingAveragePfS_ii
.visible .entry _Z22calculateMovingAveragePfS_ii(
	.param .u64 .ptr .align 1 _Z22calculateMovingAveragePfS_ii_param_0,
	.param .u64 .ptr .align 1 _Z22calculateMovingAveragePfS_ii_param_1,
	.param .u32 _Z22calculateMovingAveragePfS_ii_param_2,
	.param .u32 _Z22calculateMovingAveragePfS_ii_param_3
)
{
	.reg .pred 	%p<83>;
	.reg .b32 	%r<184>;
	.reg .b32 	%f<75>;
	.reg .b64 	%rd<41>;

	ld.param.u64 	%rd3, [_Z22calculateMovingAveragePfS_ii_param_0];
	ld.param.u64 	%rd4, [_Z22calculateMovingAveragePfS_ii_param_1];
	ld.param.u32 	%r69, [_Z22calculateMovingAveragePfS_ii_param_2];
	ld.param.u32 	%r70, [_Z22calculateMovingAveragePfS_ii_param_3];
	cvta.to.global.u64 	%rd1, %rd4;
	cvta.to.global.u64 	%rd2, %rd3;
	mov.u32 	%r71, %ctaid.x;
	mov.u32 	%r72, %ntid.x;
	mov.u32 	%r73, %tid.x;
	mad.lo.s32 	%r1, %r72, %r73, %r71;
	setp.ge.s32 	%p1, %r1, %r69;
	@%p1 bra 	$L__BB1_42;
	mul.lo.s32 	%r2, %r1, 3;
	add.s32 	%r3, %r2, 2;
	setp.lt.s32 	%p2, %r70, -1;
	mov.b32 	%r163, 0;
	mov.f32 	%f57, 0f00000000;
	@%p2 bra 	$L__BB1_39;
	shr.u32 	%r76, %r70, 31;
	add.s32 	%r77, %r70, %r76;
	shr.s32 	%r4, %r77, 1;
	neg.s32 	%r171, %r4;
	mul.lo.s32 	%r6, %r69, 3;
	or.b32  	%r7, %r77, 1;
	setp.lt.u32 	%p3, %r4, 4;
	mov.f32 	%f57, 0f00000000;
	mov.b32 	%r163, 0;
	@%p3 bra 	$L__BB1_21;
	and.b32  	%r79, %r7, 2147483640;
	neg.s32 	%r160, %r79;
	mul.lo.s32 	%r80, %r4, 3;
	sub.s32 	%r81, %r2, %r80;
	add.s32 	%r159, %r81, 11;
	mov.f32 	%f57, 0f00000000;
	mov.b32 	%r163, 0;
$L__BB1_4:
	.pragma "nounroll";
	add.s32 	%r14, %r159, -9;
	setp.lt.s32 	%p4, %r14, 0;
	setp.ge.s32 	%p5, %r14, %r6;
	or.pred  	%p6, %p4, %p5;
	mul.hi.s32 	%r82, %r14, 1431655766;
	shr.u32 	%r83, %r82, 31;
	add.s32 	%r84, %r82, %r83;
	mul.lo.s32 	%r85, %r84, 3;
	sub.s32 	%r86, %r14, %r85;
	setp.ne.s32 	%p7, %r86, 2;
	or.pred  	%p8, %p6, %p7;
	@%p8 bra 	$L__BB1_6;
	mul.wide.u32 	%rd5, %r14, 4;
	add.s64 	%rd6, %rd2, %rd5;
	ld.global.f32 	%f38, [%rd6];
	add.f32 	%f57, %f57, %f38;
	add.s32 	%r163, %r163, 1;
$L__BB1_6:
	add.s32 	%r17, %r159, -6;
	setp.lt.s32 	%p9, %r17, 0;
	setp.ge.s32 	%p10, %r17, %r6;
	or.pred  	%p11, %p9, %p10;
	mul.hi.s32 	%r87, %r17, 1431655766;
	shr.u32 	%r88, %r87, 31;
	add.s32 	%r89, %r87, %r88;
	mul.lo.s32 	%r90, %r89, 3;
	sub.s32 	%r91, %r17, %r90;
	setp.ne.s32 	%p12, %r91, 2;
	or.pred  	%p13, %p11, %p12;
	@%p13 bra 	$L__BB1_8;
	mul.wide.u32 	%rd7, %r17, 4;
	add.s64 	%rd8, %rd2, %rd7;
	ld.global.f32 	%f39, [%rd8];
	add.f32 	%f57, %f57, %f39;
	add.s32 	%r163, %r163, 1;
$L__BB1_8:
	add.s32 	%r20, %r159, -3;
	setp.lt.s32 	%p14, %r20, 0;
	setp.ge.s32 	%p15, %r20, %r6;
	or.pred  	%p16, %p14, %p15;
	mul.hi.s32 	%r92, %r20, 1431655766;
	shr.u32 	%r93, %r92, 31;
	add.s32 	%r94, %r92, %r93;
	mul.lo.s32 	%r95, %r94, 3;
	sub.s32 	%r96, %r20, %r95;
	setp.ne.s32 	%p17, %r96, 2;
	or.pred  	%p18, %p16, %p17;
	@%p18 bra 	$L__BB1_10;
	mul.wide.u32 	%rd9, %r20, 4;
	add.s64 	%rd10, %rd2, %rd9;
	ld.global.f32 	%f40, [%rd10];
	add.f32 	%f57, %f57, %f40;
	add.s32 	%r163, %r163, 1;
$L__BB1_10:
	add.s32 	%r23, %r159, 12;
	setp.lt.s32 	%p19, %r159, 0;
	setp.ge.s32 	%p20, %r159, %r6;
	or.pred  	%p21, %p19, %p20;
	mul.hi.s32 	%r97, %r159, 1431655766;
	shr.u32 	%r98, %r97, 31;
	add.s32 	%r99, %r97, %r98;
	mul.lo.s32 	%r100, %r99, 3;
	sub.s32 	%r101, %r159, %r100;
	setp.ne.s32 	%p22, %r101, 2;
	or.pred  	%p23, %p21, %p22;
	@%p23 bra 	$L__BB1_12;
	mul.wide.u32 	%rd11, %r159, 4;
	add.s64 	%rd12, %rd2, %rd11;
	ld.global.f32 	%f41, [%rd12];
	add.f32 	%f57, %f57, %f41;
	add.s32 	%r163, %r163, 1;
$L__BB1_12:
	add.s32 	%r26, %r159, 3;
	setp.lt.s32 	%p24, %r26, 0;
	setp.ge.s32 	%p25, %r26, %r6;
	or.pred  	%p26, %p24, %p25;
	mul.hi.s32 	%r102, %r26, 1431655766;
	shr.u32 	%r103, %r102, 31;
	add.s32 	%r104, %r102, %r103;
	mul.lo.s32 	%r105, %r104, 3;
	sub.s32 	%r106, %r26, %r105;
	setp.ne.s32 	%p27, %r106, 2;
	or.pred  	%p28, %p26, %p27;
	@%p28 bra 	$L__BB1_14;
	mul.wide.u32 	%rd13, %r26, 4;
	add.s64 	%rd14, %rd2, %rd13;
	ld.global.f32 	%f42, [%rd14];
	add.f32 	%f57, %f57, %f42;
	add.s32 	%r163, %r163, 1;
$L__BB1_14:
	add.s32 	%r29, %r159, 6;
	setp.lt.s32 	%p29, %r29, 0;
	setp.ge.s32 	%p30, %r29, %r6;
	or.pred  	%p31, %p29, %p30;
	mul.hi.s32 	%r107, %r29, 1431655766;
	shr.u32 	%r108, %r107, 31;
	add.s32 	%r109, %r107, %r108;
	mul.lo.s32 	%r110, %r109, 3;
	sub.s32 	%r111, %r29, %r110;
	setp.ne.s32 	%p32, %r111, 2;
	or.pred  	%p33, %p31, %p32;
	@%p33 bra 	$L__BB1_16;
	mul.wide.u32 	%rd15, %r29, 4;
	add.s64 	%rd16, %rd2, %rd15;
	ld.global.f32 	%f43, [%rd16];
	add.f32 	%f57, %f57, %f43;
	add.s32 	%r163, %r163, 1;
$L__BB1_16:
	add.s32 	%r32, %r159, 9;
	setp.lt.s32 	%p34, %r32, 0;
	setp.ge.s32 	%p35, %r32, %r6;
	or.pred  	%p36, %p34, %p35;
	mul.hi.s32 	%r112, %r32, 1431655766;
	shr.u32 	%r113, %r112, 31;
	add.s32 	%r114, %r112, %r113;
	mul.lo.s32 	%r115, %r114, 3;
	sub.s32 	%r116, %r32, %r115;
	setp.ne.s32 	%p37, %r116, 2;
	or.pred  	%p38, %p36, %p37;
	@%p38 bra 	$L__BB1_18;
	mul.wide.u32 	%rd17, %r32, 4;
	add.s64 	%rd18, %rd2, %rd17;
	ld.global.f32 	%f44, [%rd18];
	add.f32 	%f57, %f57, %f44;
	add.s32 	%r163, %r163, 1;
$L__BB1_18:
	setp.lt.s32 	%p39, %r23, 0;
	setp.ge.s32 	%p40, %r23, %r6;
	or.pred  	%p41, %p39, %p40;
	mul.hi.s32 	%r117, %r23, 1431655766;
	shr.u32 	%r118, %r117, 31;
	add.s32 	%r119, %r117, %r118;
	mul.lo.s32 	%r120, %r119, 3;
	sub.s32 	%r121, %r23, %r120;
	setp.ne.s32 	%p42, %r121, 2;
	or.pred  	%p43, %p41, %p42;
	@%p43 bra 	$L__BB1_20;
	mul.wide.u32 	%rd19, %r23, 4;
	add.s64 	%rd20, %rd2, %rd19;
	ld.global.f32 	%f45, [%rd20];
	add.f32 	%f57, %f57, %f45;
	add.s32 	%r163, %r163, 1;
$L__BB1_20:
	add.s32 	%r171, %r171, 8;
	add.s32 	%r160, %r160, 8;
	add.s32 	%r159, %r159, 24;
	setp.ne.s32 	%p44, %r160, 0;
	@%p44 bra 	$L__BB1_4;
$L__BB1_21:
	and.b32  	%r122, %r7, 4;
	setp.eq.s32 	%p45, %r122, 0;
	@%p45 bra 	$L__BB1_31;
	mad.lo.s32 	%r42, %r171, 3, %r3;
	setp.lt.s32 	%p46, %r42, 0;
	setp.ge.s32 	%p47, %r42, %r6;
	or.pred  	%p48, %p46, %p47;
	mul.hi.s32 	%r123, %r42, 1431655766;
	shr.u32 	%r124, %r123, 31;
	add.s32 	%r125, %r123, %r124;
	mul.lo.s32 	%r126, %r125, 3;
	sub.s32 	%r127, %r42, %r126;
	setp.ne.s32 	%p49, %r127, 2;
	or.pred  	%p50, %p48, %p49;
	@%p50 bra 	$L__BB1_24;
	mul.wide.u32 	%rd21, %r42, 4;
	add.s64 	%rd22, %rd2, %rd21;
	ld.global.f32 	%f46, [%rd22];
	add.f32 	%f57, %f57, %f46;
	add.s32 	%r163, %r163, 1;
$L__BB1_24:
	add.s32 	%r45, %r42, 3;
	setp.lt.s32 	%p51, %r45, 0;
	setp.ge.s32 	%p52, %r45, %r6;
	or.pred  	%p53, %p51, %p52;
	mul.hi.s32 	%r128, %r45, 1431655766;
	shr.u32 	%r129, %r128, 31;
	add.s32 	%r130, %r128, %r129;
	mul.lo.s32 	%r131, %r130, 3;
	sub.s32 	%r132, %r45, %r131;
	setp.ne.s32 	%p54, %r132, 2;
	or.pred  	%p55, %p53, %p54;
	@%p55 bra 	$L__BB1_26;
	mul.wide.u32 	%rd23, %r45, 4;
	add.s64 	%rd24, %rd2, %rd23;
	ld.global.f32 	%f47, [%rd24];
	add.f32 	%f57, %f57, %f47;
	add.s32 	%r163, %r163, 1;
$L__BB1_26:
	add.s32 	%r48, %r42, 6;
	setp.lt.s32 	%p56, %r48, 0;
	setp.ge.s32 	%p57, %r48, %r6;
	or.pred  	%p58, %p56, %p57;
	mul.hi.s32 	%r133, %r48, 1431655766;
	shr.u32 	%r134, %r133, 31;
	add.s32 	%r135, %r133, %r134;
	mul.lo.s32 	%r136, %r135, 3;
	sub.s32 	%r137, %r48, %r136;
	setp.ne.s32 	%p59, %r137, 2;
	or.pred  	%p60, %p58, %p59;
	@%p60 bra 	$L__BB1_28;
	mul.wide.u32 	%rd25, %r48, 4;
	add.s64 	%rd26, %rd2, %rd25;
	ld.global.f32 	%f48, [%rd26];
	add.f32 	%f57, %f57, %f48;
	add.s32 	%r163, %r163, 1;
$L__BB1_28:
	add.s32 	%r51, %r42, 9;
	setp.lt.s32 	%p61, %r51, 0;
	setp.ge.s32 	%p62, %r51, %r6;
	or.pred  	%p63, %p61, %p62;
	mul.hi.s32 	%r138, %r51, 1431655766;
	shr.u32 	%r139, %r138, 31;
	add.s32 	%r140, %r138, %r139;
	mul.lo.s32 	%r141, %r140, 3;
	sub.s32 	%r142, %r51, %r141;
	setp.ne.s32 	%p64, %r142, 2;
	or.pred  	%p65, %p63, %p64;
	@%p65 bra 	$L__BB1_30;
	mul.wide.u32 	%rd27, %r51, 4;
	add.s64 	%rd28, %rd2, %rd27;
	ld.global.f32 	%f49, [%rd28];
	add.f32 	%f57, %f57, %f49;
	add.s32 	%r163, %r163, 1;
$L__BB1_30:
	add.s32 	%r171, %r171, 4;
$L__BB1_31:
	and.b32  	%r143, %r7, 3;
	setp.eq.s32 	%p66, %r143, 1;
	@%p66 bra 	$L__BB1_37;
	mad.lo.s32 	%r57, %r171, 3, %r3;
	setp.lt.s32 	%p67, %r57, 0;
	setp.ge.s32 	%p68, %r57, %r6;
	or.pred  	%p69, %p67, %p68;
	mul.hi.s32 	%r144, %r57, 1431655766;
	shr.u32 	%r145, %r144, 31;
	add.s32 	%r146, %r144, %r145;
	mul.lo.s32 	%r147, %r146, 3;
	sub.s32 	%r148, %r57, %r147;
	setp.ne.s32 	%p70, %r148, 2;
	or.pred  	%p71, %p69, %p70;
	@%p71 bra 	$L__BB1_34;
	mul.wide.u32 	%rd29, %r57, 4;
	add.s64 	%rd30, %rd2, %rd29;
	ld.global.f32 	%f50, [%rd30];
	add.f32 	%f57, %f57, %f50;
	add.s32 	%r163, %r163, 1;
$L__BB1_34:
	add.s32 	%r60, %r57, 3;
	setp.lt.s32 	%p72, %r60, 0;
	setp.ge.s32 	%p73, %r60, %r6;
	or.pred  	%p74, %p72, %p73;
	mul.hi.s32 	%r149, %r60, 1431655766;
	shr.u32 	%r150, %r149, 31;
	add.s32 	%r151, %r149, %r150;
	mul.lo.s32 	%r152, %r151, 3;
	sub.s32 	%r153, %r60, %r152;
	setp.ne.s32 	%p75, %r153, 2;
	or.pred  	%p76, %p74, %p75;
	@%p76 bra 	$L__BB1_36;
	mul.wide.u32 	%rd31, %r60, 4;
	add.s64 	%rd32, %rd2, %rd31;
	ld.global.f32 	%f51, [%rd32];
	add.f32 	%f57, %f57, %f51;
	add.s32 	%r163, %r163, 1;
$L__BB1_36:
	add.s32 	%r171, %r171, 2;
$L__BB1_37:
	mad.lo.s32 	%r66, %r171, 3, %r3;
	setp.lt.s32 	%p77, %r66, 0;
	setp.ge.s32 	%p78, %r66, %r6;
	or.pred  	%p79, %p77, %p78;
	mul.hi.s32 	%r154, %r66, 1431655766;
	shr.u32 	%r155, %r154, 31;
	add.s32 	%r156, %r154, %r155;
	mul.lo.s32 	%r157, %r156, 3;
	sub.s32 	%r158, %r66, %r157;
	setp.ne.s32 	%p80, %r158, 2;
	or.pred  	%p81, %p79, %p80;
	@%p81 bra 	$L__BB1_39;
	mul.wide.u32 	%rd33, %r66, 4;
	add.s64 	%rd34, %rd2, %rd33;
	ld.global.f32 	%f52, [%rd34];
	add.f32 	%f57, %f57, %f52;
	add.s32 	%r163, %r163, 1;
$L__BB1_39:
	setp.lt.s32 	%p82, %r163, 1;
	@%p82 bra 	$L__BB1_41;
	cvt.rn.f32.u32 	%f54, %r163;
	div.rn.f32 	%f55, %f57, %f54;
	mul.wide.s32 	%rd39, %r1, 4;
	add.s64 	%rd40, %rd1, %rd39;
	st.global.f32 	[%rd40], %f55;
	bra.uni 	$L__BB1_42;
$L__BB1_41:
	mul.wide.s32 	%rd35, %r2, 4;
	add.s64 	%rd36, %rd2, %rd35;
	ld.global.f32 	%f53, [%rd36+8];
	mul.wide.s32 	%rd37, %r1, 4;
	add.s64 	%rd38, %rd1, %rd37;
	st.global.f32 	[%rd38], %f53;
$L__BB1_42:
	ret;

}
	// .globl	_Z23calculateHourlyAveragesP15EnergyDataPointPfS1_i
.visible .entry _Z23calculateHourlyAveragesP15EnergyDataPointPfS1_i(
	.param .u64 .ptr .align 1 _Z23calculateHourlyAveragesP15EnergyDataPointPfS1_i_param_0,
	.param .u64 .ptr .align 1 _Z23calculateHourlyAveragesP15EnergyDataPointPfS1_i_param_1,
	.param .u64 .ptr .align 1 _Z23calculateHourlyAveragesP15EnergyDataPointPfS1_i_param_2,
	.param .u32 _Z23calculateHourlyAveragesP15EnergyDataPointPfS1_i_param_3
)
{
	.reg .pred 	%p<15>;
	.reg .b32 	%r<21>;
	.reg .b32 	%f<43>;
	.reg .b64 	%rd<12>;

	ld.param.u64 	%rd2, [_Z23calculateHourlyAveragesP15EnergyDataPointPfS1_i_param_0];
	ld.param.u64 	%rd3, [_Z23calculateHourlyAveragesP15EnergyDataPointPfS1_i_param_1];
	ld.param.u64 	%rd4, [_Z23calculateHourlyAveragesP15EnergyDataPointPfS1_i_param_2];
	ld.param.u32 	%r10, [_Z23calculateHourlyAveragesP15EnergyDataPointPfS1_i_param_3];
	mov.u32 	%r11, %ctaid.x;
	mov.u32 	%r12, %ntid.x;
	mov.u32 	%r13, %tid.x;
	mad.lo.s32 	%r1, %r11, %r12, %r13;
	setp.ge.s32 	%p1, %r1, %r10;
	@%p1 bra 	$L__BB2_13;
	cvta.to.global.u64 	%rd5, %rd2;
	mul.wide.s32 	%rd6, %r1, 12;
	add.s64 	%rd1, %rd5, %rd6;
	ld.global.f32 	%f1, [%rd1];
	abs.f32 	%f42, %f1;
	setp.lt.f32 	%p2, %f42, 0f41C00000;
	@%p2 bra 	$L__BB2_12;
	setp.gtu.f32 	%p3, %f42, 0f4D400000;
	@%p3 bra 	$L__BB2_9;
	mov.f32 	%f15, 0f41C00000;
	div.approx.f32 	%f16, %f42, %f15;
	cvt.rzi.f32.f32 	%f40, %f16;
	fma.rn.f32 	%f4, %f40, 0fC1C00000, %f42;
	mov.b32 	%r2, %f4;
	setp.lt.u32 	%p4, %r2, 1103101952;
	@%p4 bra 	$L__BB2_8;
	setp.lt.u32 	%p5, %r2, -2147483647;
	@%p5 bra 	$L__BB2_6;
	add.f32 	%f20, %f40, 0fBF800000;
	setp.lt.f32 	%p8, %f4, 0fC1C00000;
	add.f32 	%f21, %f20, 0fBF800000;
	selp.f32 	%f40, %f21, %f20, %p8;
	bra.uni 	$L__BB2_8;
$L__BB2_6:
	add.f32 	%f40, %f40, 0f3F800000;
	setp.ltu.f32 	%p6, %f4, 0f42400000;
	@%p6 bra 	$L__BB2_8;
	add.f32 	%f17, %f40, 0f3F800000;
	fma.rn.f32 	%f18, 0f41C00000, 0fC0400000, %f4;
	setp.ge.f32 	%p7, %f18, 0f00000000;
	add.f32 	%f19, %f17, 0f3F800000;
	selp.f32 	%f40, %f19, %f17, %p7;
$L__BB2_8:
	fma.rn.f32 	%f42, %f40, 0fC1C00000, %f42;
	bra.uni 	$L__BB2_12;
$L__BB2_9:
	mov.b32 	%r3, %f42;
	and.b32  	%r14, %r3, 8388607;
	or.b32  	%r19, %r14, 1065353216;
	mov.b32 	%f41, %r19;
	and.b32  	%r15, %r3, -8388608;
	add.s32 	%r20, %r15, -1098907648;
	setp.eq.s32 	%p9, %r20, 0;
	@%p9 bra 	$L__BB2_11;
$L__BB2_10:
	min.u32 	%r16, %r20, 192937984;
	add.s32 	%r17, %r19, %r16;
	mov.b32 	%f22, %r17;
	mul.f32 	%f23, %f22, 0f3F2AAAAB;
	fma.rn.f32 	%f24, %f23, 0fBFC00000, %f22;
	fma.rn.f32 	%f25, %f24, 0f3F2AAAAB, %f23;
	fma.rn.f32 	%f26, %f25, 0fBFC00000, %f22;
	mov.f32 	%f27, 0f3F2AAAAB;
	fma.rz.f32 	%f28, %f26, %f27, %f25;
	cvt.rzi.f32.f32 	%f29, %f28;
	fma.rn.f32 	%f41, %f29, 0fBFC00000, %f22;
	sub.s32 	%r20, %r20, %r16;
	mov.b32 	%r19, %f41;
	setp.ne.s32 	%p10, %r20, 0;
	setp.ne.s32 	%p11, %r19, 0;
	and.pred  	%p12, %p10, %p11;
	@%p12 bra 	$L__BB2_10;
$L__BB2_11:
	setp.gt.u32 	%p13, %r3, 2139095039;
	selp.f32 	%f31, 0f7FFFFFFF, 0f4D000000, %p13;
	mul.f32 	%f32, %f41, 0f34000000;
	mul.f32 	%f42, %f31, %f32;
$L__BB2_12:
	abs.f32 	%f33, %f42;
	setp.nan.f32 	%p14, %f33, %f33;
	copysign.f32 	%f34, %f1, %f42;
	selp.f32 	%f35, %f42, %f34, %p14;
	cvt.rmi.f32.f32 	%f36, %f35;
	cvt.rzi.s32.f32 	%r18, %f36;
	cvta.to.global.u64 	%rd7, %rd3;
	mul.wide.s32 	%rd8, %r18, 4;
	add.s64 	%rd9, %rd7, %rd8;
	ld.global.f32 	%f37, [%rd1+4];
	atom.global.add.f32 	%f38, [%rd9], %f37;
	cvta.to.global.u64 	%rd10, %rd4;
	add.s64 	%rd11, %rd10, %rd8;
	atom.global.add.f32 	%f39, [%rd11], 0f3F800000;
$L__BB2_13:
	ret;

}


// ===== COMPILED SASS (sm_100) =====

	.target	sm_100

	.elftype	@"ET_EXEC"


//--------------------- .note.nv.tkinfo           --------------------------
	.section	.note.nv.tkinfo,"",@"SHT_NOTE"
	.sectionflags	@"SHF_NOTE_NV_TKINFO"
	.tkinfo
        /*0018*/ 	.word	0x00000002
        /*0030*/ 	.string	""
        /*0030*/ 	.string	"ptxas"
        /*0030*/ 	.string	"Cuda compilation tools, release 13.0, V13.0.88"
        /*0030*/ 	.string	"Build cuda_13.0.r13.0/compiler.36424714_0"
        /*0030*/ 	.string	"-arch sm_100 -m 64 "



//--------------------- .note.nv.cuinfo           --------------------------
	.section	.note.nv.cuinfo,"",@"SHT_NOTE"
	.sectionflags	@"SHF_NOTE_NV_CUINFO"
        /*0018*/ 	.short	0x0002
        /*001a*/ 	.short	0x0064
        /*001c*/ 	.short	0x0082
	.zero		2


//--------------------- .nv.info                  --------------------------
	.section	.nv.info,"",@"SHT_CUDA_INFO"
	.align	4


	//----- nvinfo : EIATTR_REGCOUNT
	.align		4
        /*0000*/ 	.byte	0x04, 0x2f
        /*0002*/ 	.short	(.L_1 - .L_0)
	.align		4
.L_0:
        /*0004*/ 	.word	index@(_Z20preprocessEnergyDataP15EnergyDataPointPfi)
        /*0008*/ 	.word	0x00000013


	//----- nvinfo : EIATTR_FRAME_SIZE
	.align		4
.L_1:
        /*000c*/ 	.byte	0x04, 0x11
        /*000e*/ 	.short	(.L_3 - .L_2)
	.align		4
.L_2:
        /*0010*/ 	.word	index@($__internal_1_$__cuda_sm3x_div_rn_noftz_f32_slowpath)
        /*0014*/ 	.word	0x00000000


	//----- nvinfo : EIATTR_FRAME_SIZE
	.align		4
.L_3:
        /*0018*/ 	.byte	0x04, 0x11
        /*001a*/ 	.short	(.L_5 - .L_4)
	.align		4
.L_4:
        /*001c*/ 	.word	index@(_Z20preprocessEnergyDataP15EnergyDataPointPfi)
        /*0020*/ 	.word	0x00000000


	//----- nvinfo : EIATTR_REGCOUNT
	.align		4
.L_5:
        /*0024*/ 	.byte	0x04, 0x2f
        /*0026*/ 	.short	(.L_7 - .L_6)
	.align		4
.L_6:
        /*0028*/ 	.word	index@(_Z22calculateMovingAveragePfS_ii)
        /*002c*/ 	.word	0x0000001c


	//----- nvinfo : EIATTR_FRAME_SIZE
	.align		4
.L_7:
        /*0030*/ 	.byte	0x04, 0x11
        /*0032*/ 	.short	(.L_9 - .L_8)
	.align		4
.L_8:
        /*0034*/ 	.word	index@($__internal_0_$__cuda_sm3x_div_rn_noftz_f32_slowpath)
        /*0038*/ 	.word	0x00000000


	//----- nvinfo : EIATTR_FRAME_SIZE
	.align		4
.L_9:
        /*003c*/ 	.byte	0x04, 0x11
        /*003e*/ 	.short	(.L_11 - .L_10)
	.align		4
.L_10:
        /*0040*/ 	.word	index@(_Z22calculateMovingAveragePfS_ii)
        /*0044*/ 	.word	0x00000000


	//----- nvinfo : EIATTR_REGCOUNT
	.align		4
.L_11:
        /*0048*/ 	.byte	0x04, 0x2f
        /*004a*/ 	.short	(.L_13 - .L_12)
	.align		4
.L_12:
        /*004c*/ 	.word	index@(_Z23calculateHourlyAveragesP15EnergyDataPointPfS1_i)
        /*0050*/ 	.word	0x0000000c


	//----- nvinfo : EIATTR_FRAME_SIZE
	.align		4
.L_13:
        /*0054*/ 	.byte	0x04, 0x11
        /*0056*/ 	.short	(.L_15 - .L_14)
	.align		4
.L_14:
        /*0058*/ 	.word	index@(_Z23calculateHourlyAveragesP15EnergyDataPointPfS1_i)
        /*005c*/ 	.word	0x00000000


	//----- nvinfo : EIATTR_MIN_STACK_SIZE
	.align		4
.L_15:
        /*0060*/ 	.byte	0x04, 0x12
        /*0062*/ 	.short	(.L_17 - .L_16)
	.align		4
.L_16:
        /*0064*/ 	.word	index@(_Z23calculateHourlyAveragesP15EnergyDataPointPfS1_i)
        /*0068*/ 	.word	0x00000000


	//----- nvinfo : EIATTR_MIN_STACK_SIZE
	.align		4
.L_17:
        /*006c*/ 	.byte	0x04, 0x12
        /*006e*/ 	.short	(.L_19 - .L_18)
	.align		4
.L_18:
        /*0070*/ 	.word	index@(_Z22calculateMovingAveragePfS_ii)
        /*0074*/ 	.word	0x00000000


	//----- nvinfo : EIATTR_MIN_STACK_SIZE
	.align		4
.L_19:
        /*0078*/ 	.byte	0x04, 0x12
        /*007a*/ 	.short	(.L_21 - .L_20)
	.align		4
.L_20:
        /*007c*/ 	.word	index@(_Z20preprocessEnergyDataP15EnergyDataPointPfi)
        /*0080*/ 	.word	0x00000000
.L_21:


//--------------------- .nv.compat                --------------------------
	.section	.nv.compat,"",@"SHT_CUDA_COMPAT_INFO"
	.align	4
        /*0000*/ 	.byte	0x02, 0x09, 0x00, 0x00, 0x02, 0x02, 0x01, 0x00, 0x02, 0x05, 0x05, 0x00, 0x03, 0x07, 0x01, 0x01
        /*0010*/ 	.byte	0x02, 0x03, 0x00, 0x00, 0x02, 0x06, 0x01, 0x00, 0x04, 0x0b, 0x08, 0x00, 0x01, 0x00, 0x00, 0x00
        /*0020*/ 	.byte	0x00, 0x00, 0x00, 0x00


//--------------------- .nv.info._Z23calculateHourlyAveragesP15EnergyDataPointPfS1_i --------------------------
	.section	.nv.info._Z23calculateHourlyAveragesP15EnergyDataPointPfS1_i,"",@"SHT_CUDA_INFO"
	.sectionflags	@""
	.align	4


	//----- nvinfo : EIATTR_CUDA_API_VERSION
	.align		4
        /*0000*/ 	.byte	0x04, 0x37
        /*0002*/ 	.short	(.L_23 - .L_22)
.L_22:
        /*0004*/ 	.word	0x00000082


	//----- nvinfo : EIATTR_KPARAM_INFO
	.align		4
.L_23:
        /*0008*/ 	.byte	0x04, 0x17
        /*000a*/ 	.short	(.L_25 - .L_24)
.L_24:
        /*000c*/ 	.word	0x00000000
        /*0010*/ 	.short	0x0003
        /*0012*/ 	.short	0x0018
        /*0014*/ 	.byte	0x00, 0xf0, 0x11, 0x00


	//----- nvinfo : EIATTR_KPARAM_INFO
	.align		4
.L_25:
        /*0018*/ 	.byte	0x04, 0x17
        /*001a*/ 	.short	(.L_27 - .L_26)
.L_26:
        /*001c*/ 	.word	0x00000000
        /*0020*/ 	.short	0x0002
        /*0022*/ 	.short	0x0010
        /*0024*/ 	.byte	0x00, 0xf5, 0x21, 0x00


	//----- nvinfo : EIATTR_KPARAM_INFO
	.align		4
.L_27:
        /*0028*/ 	.byte	0x04, 0x17
        /*002a*/ 	.short	(.L_29 - .L_28)
.L_28:
        /*002c*/ 	.word	0x00000000
        /*0030*/ 	.short	0x0001
        /*0032*/ 	.short	0x0008
        /*0034*/ 	.byte	0x00, 0xf5, 0x21, 0x00


	//----- nvinfo : EIATTR_KPARAM_INFO
	.align		4
.L_29:
        /*0038*/ 	.byte	0x04, 0x17
        /*003a*/ 	.short	(.L_31 - .L_30)
.L_30:
        /*003c*/ 	.word	0x00000000
        /*0040*/ 	.short	0x0000
        /*0042*/ 	.short	0x0000
        /*0044*/ 	.byte	0x00, 0xf5, 0x21, 0x00


	//----- nvinfo : EIATTR_SPARSE_MMA_MASK
	.align		4
.L_31:
        /*0048*/ 	.byte	0x03, 0x50
        /*004a*/ 	.short	0x0000


	//----- nvinfo : EIATTR_MAXREG_COUNT
	.align		4
        /*004c*/ 	.byte	0x03, 0x1b
        /*004e*/ 	.short	0x00ff


	//----- nvinfo : EIATTR_MERCURY_ISA_VERSION
	.align		4
        /*0050*/ 	.byte	0x03, 0x5f
        /*0052*/ 	.short	0x0101


	//----- nvinfo : EIATTR_VRC_CTA_INIT_COUNT
	.align		4
        /*0054*/ 	.byte	0x02, 0x4a
	.zero		1
	.zero		1


	//----- nvinfo : EIATTR_EXIT_INSTR_OFFSETS
	.align		4
        /*0058*/ 	.byte	0x04, 0x1c
        /*005a*/ 	.short	(.L_33 - .L_32)


	//   ....[0]....
.L_32:
        /*005c*/ 	.word	0x00000070


	//   ....[1]....
        /*0060*/ 	.word	0x00000500


	//----- nvinfo : EIATTR_CRS_STACK_SIZE
	.align		4
.L_33:
        /*0064*/ 	.byte	0x04, 0x1e
        /*0066*/ 	.short	(.L_35 - .L_34)
.L_34:
        /*0068*/ 	.word	0x00000000


	//----- nvinfo : EIATTR_CBANK_PARAM_SIZE
	.align		4
.L_35:
        /*006c*/ 	.byte	0x03, 0x19
        /*006e*/ 	.short	0x001c


	//----- nvinfo : EIATTR_PARAM_CBANK
	.align		4
        /*0070*/ 	.byte	0x04, 0x0a
        /*0072*/ 	.short	(.L_37 - .L_36)
	.align		4
.L_36:
        /*0074*/ 	.word	index@(.nv.constant0._Z23calculateHourlyAveragesP15EnergyDataPointPfS1_i)
        /*0078*/ 	.short	0x0380
        /*007a*/ 	.short	0x001c


	//----- nvinfo : EIATTR_SW_WAR
	.align		4
.L_37:
        /*007c*/ 	.byte	0x04, 0x36
        /*007e*/ 	.short	(.L_39 - .L_38)
.L_38:
        /*0080*/ 	.word	0x00000008
.L_39:


//--------------------- .nv.info._Z22calculateMovingAveragePfS_ii --------------------------
	.section	.nv.info._Z22calculateMovingAveragePfS_ii,"",@"SHT_CUDA_INFO"
	.sectionflags	@""
	.align	4


	//----- nvinfo : EIATTR_CUDA_API_VERSION
	.align		4
        /*0000*/ 	.byte	0x04, 0x37
        /*0002*/ 	.short	(.L_41 - .L_40)
.L_40:
        /*0004*/ 	.word	0x00000082


	//----- nvinfo : EIATTR_KPARAM_INFO
	.align		4
.L_41:
        /*0008*/ 	.byte	0x04, 0x17
        /*000a*/ 	.short	(.L_43 - .L_42)
.L_42:
        /*000c*/ 	.word	0x00000000
        /*0010*/ 	.short	0x0003
        /*0012*/ 	.short	0x0014
        /*0014*/ 	.byte	0x00, 0xf0, 0x11, 0x00


	//----- nvinfo : EIATTR_KPARAM_INFO
	.align		4
.L_43:
        /*0018*/ 	.byte	0x04, 0x17
        /*001a*/ 	.short	(.L_45 - .L_44)
.L_44:
        /*001c*/ 	.word	0x00000000
        /*0020*/ 	.short	0x0002
        /*0022*/ 	.short	0x0010
        /*0024*/ 	.byte	0x00, 0xf0, 0x11, 0x00


	//----- nvinfo : EIATTR_KPARAM_INFO
	.align		4
.L_45:
        /*0028*/ 	.byte	0x04, 0x17
        /*002a*/ 	.short	(.L_47 - .L_46)
.L_46:
        /*002c*/ 	.word	0x00000000
        /*0030*/ 	.short	0x0001
        /*0032*/ 	.short	0x0008
        /*0034*/ 	.byte	0x00, 0xf5, 0x21, 0x00


	//----- nvinfo : EIATTR_KPARAM_INFO
	.align		4
.L_47:
        /*0038*/ 	.byte	0x04, 0x17
        /*003a*/ 	.short	(.L_49 - .L_48)
.L_48:
        /*003c*/ 	.word	0x00000000
        /*0040*/ 	.short	0x0000
        /*0042*/ 	.short	0x0000
        /*0044*/ 	.byte	0x00, 0xf5, 0x21, 0x00


	//----- nvinfo : EIATTR_SPARSE_MMA_MASK
	.align		4
.L_49:
        /*0048*/ 	.byte	0x03, 0x50
        /*004a*/ 	.short	0x0000


	//----- nvinfo : EIATTR_MAXREG_COUNT
	.align		4
        /*004c*/ 	.byte	0x03, 0x1b
        /*004e*/ 	.short	0x00ff


	//----- nvinfo : EIATTR_MERCURY_ISA_VERSION
	.align		4
        /*0050*/ 	.byte	0x03, 0x5f
        /*0052*/ 	.short	0x0101


	//----- nvinfo : EIATTR_VRC_CTA_INIT_COUNT
	.align		4
        /*0054*/ 	.byte	0x02, 0x4a
	.zero		1
	.zero		1


	//----- nvinfo : EIATTR_EXIT_INSTR_OFFSETS
	.align		4
        /*0058*/ 	.byte	0x04, 0x1c
        /*005a*/ 	.short	(.L_51 - .L_50)


	//   ....[0]....
.L_50:
        /*005c*/ 	.word	0x00000070


	//   ....[1]....
        /*0060*/ 	.word	0x00000f50


	//   ....[2]....
        /*0064*/ 	.word	0x00000fc0


	//----- nvinfo : EIATTR_CRS_STACK_SIZE
	.align		4
.L_51:
        /*0068*/ 	.byte	0x04, 0x1e
        /*006a*/ 	.short	(.L_53 - .L_52)
.L_52:
        /*006c*/ 	.word	0x00000000


	//----- nvinfo : EIATTR_CBANK_PARAM_SIZE
	.align		4
.L_53:
        /*0070*/ 	.byte	0x03, 0x19
        /*0072*/ 	.short	0x0018


	//----- nvinfo : EIATTR_PARAM_CBANK
	.align		4
        /*0074*/ 	.byte	0x04, 0x0a
        /*0076*/ 	.short	(.L_55 - .L_54)
	.align		4
.L_54:
        /*0078*/ 	.word	index@(.nv.constant0._Z22calculateMovingAveragePfS_ii)
        /*007c*/ 	.short	0x0380
        /*007e*/ 	.short	0x0018


	//----- nvinfo : EIATTR_SW_WAR
	.align		4
.L_55:
        /*0080*/ 	.byte	0x04, 0x36
        /*0082*/ 	.short	(.L_57 - .L_56)
.L_56:
        /*0084*/ 	.word	0x00000008
.L_57:


//--------------------- .nv.info._Z20preprocessEnergyDataP15EnergyDataPointPfi --------------------------
	.section	.nv.info._Z20preprocessEnergyDataP15EnergyDataPointPfi,"",@"SHT_CUDA_INFO"
	.sectionflags	@""
	.align	4


	//----- nvinfo : EIATTR_CUDA_API_VERSION
	.align		4
        /*0000*/ 	.byte	0x04, 0x37
        /*0002*/ 	.short	(.L_59 - .L_58)
.L_58:
        /*0004*/ 	.word	0x00000082


	//----- nvinfo : EIATTR_KPARAM_INFO
	.align		4
.L_59:
        /*0008*/ 	.byte	0x04, 0x17
        /*000a*/ 	.short	(.L_61 - .L_60)
.L_60:
        /*000c*/ 	.word	0x00000000
        /*0010*/ 	.short	0x0002
        /*0012*/ 	.short	0x0010
        /*0014*/ 	.byte	0x00, 0xf0, 0x11, 0x00


	//----- nvinfo : EIATTR_KPARAM_INFO
	.align		4
.L_61:
        /*0018*/ 	.byte	0x04, 0x17
        /*001a*/ 	.short	(.L_63 - .L_62)
.L_62:
        /*001c*/ 	.word	0x00000000
        /*0020*/ 	.short	0x0001
        /*0022*/ 	.short	0x0008
        /*0024*/ 	.byte	0x00, 0xf5, 0x21, 0x00


	//----- nvinfo : EIATTR_KPARAM_INFO
	.align		4
.L_63:
        /*0028*/ 	.byte	0x04, 0x17
        /*002a*/ 	.short	(.L_65 - .L_64)
.L_64:
        /*002c*/ 	.word	0x00000000
        /*0030*/ 	.short	0x0000
        /*0032*/ 	.short	0x0000
        /*0034*/ 	.byte	0x00, 0xf5, 0x21, 0x00


	//----- nvinfo : EIATTR_SPARSE_MMA_MASK
	.align		4
.L_65:
        /*0038*/ 	.byte	0x03, 0x50
        /*003a*/ 	.short	0x0000


	//----- nvinfo : EIATTR_MAXREG_COUNT
	.align		4
        /*003c*/ 	.byte	0x03, 0x1b
        /*003e*/ 	.short	0x00ff


	//----- nvinfo : EIATTR_MERCURY_ISA_VERSION
	.align		4
        /*0040*/ 	.byte	0x03, 0x5f
        /*0042*/ 	.short	0x0101


	//----- nvinfo : EIATTR_VRC_CTA_INIT_COUNT
	.align		4
        /*0044*/ 	.byte	0x02, 0x4a
	.zero		1
	.zero		1


	//----- nvinfo : EIATTR_EXIT_INSTR_OFFSETS
	.align		4
        /*0048*/ 	.byte	0x04, 0x1c
        /*004a*/ 	.short	(.L_67 - .L_66)


	//   ....[0]....
.L_66:
        /*004c*/ 	.word	0x00000070


	//   ....[1]....
        /*0050*/ 	.word	0x00000330


	//----- nvinfo : EIATTR_CRS_STACK_SIZE
	.align		4
.L_67:
        /*0054*/ 	.byte	0x04, 0x1e
        /*0056*/ 	.short	(.L_69 - .L_68)
.L_68:
        /*0058*/ 	.word	0x00000000


	//----- nvinfo : EIATTR_CBANK_PARAM_SIZE
	.align		4
.L_69:
        /*005c*/ 	.byte	0x03, 0x19
        /*005e*/ 	.short	0x0014


	//----- nvinfo : EIATTR_PARAM_CBANK
	.align		4
        /*0060*/ 	.byte	0x04, 0x0a
        /*0062*/ 	.short	(.L_71 - .L_70)
	.align		4
.L_70:
        /*0064*/ 	.word	index@(.nv.constant0._Z20preprocessEnergyDataP15EnergyDataPointPfi)
        /*0068*/ 	.short	0x0380
        /*006a*/ 	.short	0x0014


	//----- nvinfo : EIATTR_SW_WAR
	.align		4
.L_71:
        /*006c*/ 	.byte	0x04, 0x36
        /*006e*/ 	.short	(.L_73 - .L_72)
.L_72:
        /*0070*/ 	.word	0x00000008
.L_73:


//--------------------- .nv.callgraph             --------------------------
	.section	.nv.callgraph,"",@"SHT_CUDA_CALLGRAPH"
	.align	4
	.sectionentsize	8
	.align		4
        /*0000*/ 	.word	0x00000000
	.align		4
        /*0004*/ 	.word	0xffffffff
	.align		4
        /*0008*/ 	.word	0x00000000
	.align		4
        /*000c*/ 	.word	0xfffffffe
	.align		4
        /*0010*/ 	.word	0x00000000
	.align		4
        /*0014*/ 	.word	0xfffffffd
	.align		4
        /*0018*/ 	.word	0x00000000
	.align		4
        /*001c*/ 	.word	0xfffffffc


//--------------------- .text._Z23calculateHourlyAveragesP15EnergyDataPointPfS1_i --------------------------
	.section	.text._Z23calculateHourlyAveragesP15EnergyDataPointPfS1_i,"ax",@progbits
	.align	128
        .global         _Z23calculateHourlyAveragesP15EnergyDataPointPfS1_i
        .type           _Z23calculateHourlyAveragesP15EnergyDataPointPfS1_i,@function
        .size           _Z23calculateHourlyAveragesP15EnergyDataPointPfS1_i,(.L_x_48 - _Z23calculateHourlyAveragesP15EnergyDataPointPfS1_i)
        .other          _Z23calculateHourlyAveragesP15EnergyDataPointPfS1_i,@"STO_CUDA_ENTRY STV_DEFAULT"
_Z23calculateHourlyAveragesP15EnergyDataPointPfS1_i:
.text._Z23calculateHourlyAveragesP15EnergyDataPointPfS1_i:
[----:B------:R-:W-:Y:S01]  /*0000*/  LDC R1, c[0x0][0x37c] ;  /* 0x0000df00ff017b82 */ /* 0x000fe20000000800 */
[----:B------:R-:W0:Y:S07]  /*0010*/  S2R R0, SR_TID.X ;  /* 0x0000000000007919 */ /* 0x000e2e0000002100 */
[----:B------:R-:W0:Y:S01]  /*0020*/  S2UR UR4, SR_CTAID.X ;  /* 0x00000000000479c3 */ /* 0x000e220000002500 */
[----:B------:R-:W1:Y:S07]  /*0030*/  LDCU UR5, c[0x0][0x398] ;  /* 0x00007300ff0577ac */ /* 0x000e6e0008000800 */
[----:B------:R-:W0:Y:S02]  /*0040*/  LDC R5, c[0x0][0x360] ;  /* 0x0000d800ff057b82 */ /* 0x000e240000000800 */
[----:B0-----:R-:W-:-:S05]  /*0050*/  IMAD R5, R5, UR4, R0 ;  /* 0x0000000405057c24 */ /* 0x001fca000f8e0200 */
[----:B-1----:R-:W-:-:S13]  /*0060*/  ISETP.GE.AND P0, PT, R5, UR5, PT ;  /* 0x0000000505007c0c */ /* 0x002fda000bf06270 */
[----:B------:R-:W-:Y:S05]  /*0070*/  @P0 EXIT ;  /* 0x000000000000094d */ /* 0x000fea0003800000 */
[----:B------:R-:W0:Y:S01]  /*0080*/  LDC.64 R2, c[0x0][0x380] ;  /* 0x0000e000ff027b82 */ /* 0x000e220000000a00 */
[----:B------:R-:W1:Y:S01]  /*0090*/  LDCU.64 UR4, c[0x0][0x358] ;  /* 0x00006b00ff0477ac */ /* 0x000e620008000a00 */
[----:B0-----:R-:W-:-:S05]  /*00a0*/  IMAD.WIDE R2, R5, 0xc, R2 ;  /* 0x0000000c05027825 */ /* 0x001fca00078e0202 */
[----:B-1----:R-:W2:Y:S01]  /*00b0*/  LDG.E R0, desc[UR4][R2.64] ;  /* 0x0000000402007981 */ /* 0x002ea2000c1e1900 */
[----:B------:R-:W-:Y:S01]  /*00c0*/  BSSY.RECONVERGENT B0, `(.L_x_0) ;  /* 0x0000037000007945 */ /* 0x000fe20003800200 */
[C---:B--2---:R-:W-:Y:S01]  /*00d0*/  FSETP.GEU.AND P0, PT, |R0|.reuse, 24, PT ;  /* 0x41c000000000780b */ /* 0x044fe20003f0e200 */
[----:B------:R-:W-:-:S12]  /*00e0*/  FADD R9, |R0|, -RZ ;  /* 0x800000ff00097221 */ /* 0x000fd80000000200 */
[----:B------:R-:W-:Y:S05]  /*00f0*/  @!P0 BRA `(.L_x_1) ;  /* 0x0000000000cc8947 */ /* 0x000fea0003800000 */
[----:B------:R-:W-:-:S13]  /*0100*/  FSETP.GTU.AND P0, PT, R9, 201326592, PT ;  /* 0x4d4000000900780b */ /* 0x000fda0003f0c000 */
[----:B------:R-:W-:Y:S05]  /*0110*/  @P0 BRA `(.L_x_2) ;  /* 0x00000000005c0947 */ /* 0x000fea0003800000 */
[----:B------:R-:W-:Y:S01]  /*0120*/  FMUL R4, R9, 0.041666667908430099487 ;  /* 0x3d2aaaab09047820 */ /* 0x000fe20000400000 */
[----:B------:R-:W-:Y:S05]  /*0130*/  BSSY.RECONVERGENT B1, `(.L_x_3) ;  /* 0x0000013000017945 */ /* 0x000fea0003800200 */
[----:B------:R-:W0:Y:S02]  /*0140*/  FRND.TRUNC R4, R4 ;  /* 0x0000000400047307 */ /* 0x000e24000020d000 */
[----:B0-----:R-:W-:-:S05]  /*0150*/  FFMA R6, R4, -24, R9 ;  /* 0xc1c0000004067823 */ /* 0x001fca0000000009 */
[----:B------:R-:W-:-:S13]  /*0160*/  ISETP.GE.U32.AND P0, PT, R6, 0x41c00000, PT ;  /* 0x41c000000600780c */ /* 0x000fda0003f06070 */
[----:B------:R-:W-:Y:S05]  /*0170*/  @!P0 BRA `(.L_x_4) ;  /* 0x0000000000388947 */ /* 0x000fea0003800000 */
[----:B------:R-:W-:-:S04]  /*0180*/  ISETP.GE.U32.AND P0, PT, R6, -0x7fffffff, PT ;  /* 0x800000010600780c */ /* 0x000fc80003f06070 */
[----:B------:R-:W-:-:S09]  /*0190*/  FSETP.GEU.OR P1, PT, R6, -24, !P0 ;  /* 0xc1c000000600780b */ /* 0x000fd2000472e400 */
[----:B------:R-:W-:-:S04]  /*01a0*/  @P0 FADD R5, R4, -1 ;  /* 0xbf80000004050421 */ /* 0x000fc80000000000 */
[----:B------:R-:W-:-:S05]  /*01b0*/  @!P1 FADD R5, R5, -1 ;  /* 0xbf80000005059421 */ /* 0x000fca0000000000 */
[----:B------:R-:W-:Y:S01]  /*01c0*/  @P0 MOV R4, R5 ;  /* 0x0000000500040202 */ /* 0x000fe20000000f00 */
[----:B------:R-:W-:Y:S06]  /*01d0*/  @P0 BRA `(.L_x_4) ;  /* 0x0000000000200947 */ /* 0x000fec0003800000 */
[----:B------:R-:W-:Y:S01]  /*01e0*/  FSETP.GE.AND P0, PT, R6, 48, PT ;  /* 0x424000000600780b */ /* 0x000fe20003f06000 */
[----:B------:R-:W-:-:S12]  /*01f0*/  FADD R4, R4, 1 ;  /* 0x3f80000004047421 */ /* 0x000fd80000000000 */
[----:B------:R-:W-:-:S04]  /*0200*/  @P0 IMAD.MOV.U32 R5, RZ, RZ, 0x41c00000 ;  /* 0x41c00000ff050424 */ /* 0x000fc800078e00ff */
[----:B------:R-:W-:-:S05]  /*0210*/  @P0 FFMA R5, R5, -3, R6 ;  /* 0xc040000005050823 */ /* 0x000fca0000000006 */
[----:B------:R-:W-:Y:S01]  /*0220*/  FSETP.GE.AND P1, PT, R5, RZ, P0 ;  /* 0x000000ff0500720b */ /* 0x000fe20000726000 */
[----:B------:R-:W-:-:S12]  /*0230*/  @P0 FADD R5, R4, 1 ;  /* 0x3f80000004050421 */ /* 0x000fd80000000000 */
[----:B------:R-:W-:-:S05]  /*0240*/  @P1 FADD R5, R5, 1 ;  /* 0x3f80000005051421 */ /* 0x000fca0000000000 */
[----:B------:R-:W-:-:S07]  /*0250*/  @P0 MOV R4, R5 ;  /* 0x0000000500040202 */ /* 0x000fce0000000f00 */
.L_x_4:
[----:B------:R-:W-:Y:S05]  /*0260*/  BSYNC.RECONVERGENT B1 ;  /* 0x0000000000017941 */ /* 0x000fea0003800200 */
.L_x_3:
[----:B------:R-:W-:Y:S01]  /*0270*/  FFMA R9, R4, -24, R9 ;  /* 0xc1c0000004097823 */ /* 0x000fe20000000009 */
[----:B------:R-:W-:Y:S06]  /*0280*/  BRA `(.L_x_1) ;  /* 0x0000000000687947 */ /* 0x000fec0003800000 */
.L_x_2:
[C---:B------:R-:W-:Y:S01]  /*0290*/  LOP3.LUT R4, R9.reuse, 0xff800000, RZ, 0xc0, !PT ;  /* 0xff80000009047812 */ /* 0x040fe200078ec0ff */
[----:B------:R-:W-:Y:S01]  /*02a0*/  BSSY.RECONVERGENT B1, `(.L_x_5) ;  /* 0x0000016000017945 */ /* 0x000fe20003800200 */
[----:B------:R-:W-:-:S03]  /*02b0*/  ISETP.GT.U32.AND P0, PT, R9, 0x7f7fffff, PT ;  /* 0x7f7fffff0900780c */ /* 0x000fc60003f04070 */
[----:B------:R-:W-:Y:S01]  /*02c0*/  VIADD R5, R4, 0xbe800000 ;  /* 0xbe80000004057836 */ /* 0x000fe20000000000 */
[----:B------:R-:W-:Y:S02]  /*02d0*/  LOP3.LUT R4, R9, 0x7fffff, RZ, 0xc0, !PT ;  /* 0x007fffff09047812 */ /* 0x000fe400078ec0ff */
[----:B------:R-:W-:Y:S02]  /*02e0*/  MOV R9, 0x7fffffff ;  /* 0x7fffffff00097802 */ /* 0x000fe40000000f00 */
[----:B------:R-:W-:Y:S02]  /*02f0*/  ISETP.NE.AND P1, PT, R5, RZ, PT ;  /* 0x000000ff0500720c */ /* 0x000fe40003f25270 */
[----:B------:R-:W-:Y:S02]  /*0300*/  LOP3.LUT R4, R4, 0x3f800000, RZ, 0xfc, !PT ;  /* 0x3f80000004047812 */ /* 0x000fe400078efcff */
[----:B------:R-:W-:-:S09]  /*0310*/  FSEL R9, R9, 134217728, P0 ;  /* 0x4d00000009097808 */ /* 0x000fd20000000000 */
[----:B------:R-:W-:Y:S05]  /*0320*/  @!P1 BRA `(.L_x_6) ;  /* 0x0000000000349947 */ /* 0x000fea0003800000 */
.L_x_7:
[----:B------:R-:W-:-:S04]  /*0330*/  VIMNMX.U32 R6, PT, PT, R5, 0xb800000, PT ;  /* 0x0b80000005067848 */ /* 0x000fc80003fe0000 */
[C---:B------:R-:W-:Y:S01]  /*0340*/  IADD3 R5, PT, PT, -R6.reuse, R5, RZ ;  /* 0x0000000506057210 */ /* 0x040fe20007ffe1ff */
[----:B------:R-:W-:-:S03]  /*0350*/  IMAD.IADD R4, R6, 0x1, R4 ;  /* 0x0000000106047824 */ /* 0x000fc600078e0204 */
[----:B------:R-:W-:Y:S01]  /*0360*/  ISETP.NE.AND P1, PT, R5, RZ, PT ;  /* 0x000000ff0500720c */ /* 0x000fe20003f25270 */
[----:B------:R-:W-:-:S04]  /*0370*/  FMUL R7, R4, 0.6666666865348815918 ;  /* 0x3f2aaaab04077820 */ /* 0x000fc80000400000 */
[----:B------:R-:W-:-:S04]  /*0380*/  FFMA R8, R7, -1.5, R4 ;  /* 0xbfc0000007087823 */ /* 0x000fc80000000004 */
[----:B------:R-:W-:-:S04]  /*0390*/  FFMA R7, R8, 0.6666666865348815918, R7 ;  /* 0x3f2aaaab08077823 */ /* 0x000fc80000000007 */
[----:B------:R-:W-:-:S04]  /*03a0*/  FFMA R8, R7, -1.5, R4 ;  /* 0xbfc0000007087823 */ /* 0x000fc80000000004 */
[----:B------:R-:W-:-:S04]  /*03b0*/  FFMA.RZ R8, R8, 0.6666666865348815918, R7 ;  /* 0x3f2aaaab08087823 */ /* 0x000fc8000000c007 */
[----:B------:R-:W0:Y:S02]  /*03c0*/  FRND.TRUNC R7, R8 ;  /* 0x0000000800077307 */ /* 0x000e24000020d000 */
[----:B0-----:R-:W-:-:S05]  /*03d0*/  FFMA R4, R7, -1.5, R4 ;  /* 0xbfc0000007047823 */ /* 0x001fca0000000004 */
[----:B------:R-:W-:-:S13]  /*03e0*/  ISETP.NE.AND P0, PT, R4, RZ, PT ;  /* 0x000000ff0400720c */ /* 0x000fda0003f05270 */
[----:B------:R-:W-:Y:S05]  /*03f0*/  @P0 BRA P1, `(.L_x_7) ;  /* 0xfffffffc00cc0947 */ /* 0x000fea000083ffff */
.L_x_6:
[----:B------:R-:W-:Y:S05]  /*0400*/  BSYNC.RECONVERGENT B1 ;  /* 0x0000000000017941 */ /* 0x000fea0003800200 */
.L_x_5:
[----:B------:R-:W-:-:S04]  /*0410*/  FMUL R4, R4, 1.1920928955078125e-07 ;  /* 0x3400000004047820 */ /* 0x000fc80000400000 */
[----:B------:R-:W-:-:S07]  /*0420*/  FMUL R9, R9, R4 ;  /* 0x0000000409097220 */ /* 0x000fce0000400000 */
.L_x_1:
[----:B------:R-:W-:Y:S05]  /*0430*/  BSYNC.RECONVERGENT B0 ;  /* 0x0000000000007941 */ /* 0x000fea0003800200 */
.L_x_0:
[----:B------:R-:W2:Y:S01]  /*0440*/  LDG.E R3, desc[UR4][R2.64+0x4] ;  /* 0x0000040402037981 */ /* 0x000ea2000c1e1900 */
[----:B------:R-:W0:Y:S01]  /*0450*/  LDC.64 R4, c[0x0][0x388] ;  /* 0x0000e200ff047b82 */ /* 0x000e220000000a00 */
[C---:B------:R-:W-:Y:S02]  /*0460*/  FSETP.NAN.AND P0, PT, |R9|.reuse, |R9|, PT ;  /* 0x400000090900720b */ /* 0x040fe40003f08200 */
[----:B------:R-:W-:-:S04]  /*0470*/  LOP3.LUT R0, R9, 0x80000000, R0, 0xb8, !PT ;  /* 0x8000000009007812 */ /* 0x000fc800078eb800 */
[----:B------:R-:W-:Y:S01]  /*0480*/  FSEL R0, R9, R0, P0 ;  /* 0x0000000009007208 */ /* 0x000fe20000000000 */
[----:B------:R-:W1:Y:S03]  /*0490*/  LDC.64 R6, c[0x0][0x390] ;  /* 0x0000e400ff067b82 */ /* 0x000e660000000a00 */
[----:B------:R-:W0:Y:S02]  /*04a0*/  F2I.FLOOR.NTZ R9, R0 ;  /* 0x0000000000097305 */ /* 0x000e240000207100 */
[----:B0-----:R-:W-:-:S04]  /*04b0*/  IMAD.WIDE R4, R9, 0x4, R4 ;  /* 0x0000000409047825 */ /* 0x001fc800078e0204 */
[----:B-1----:R-:W-:-:S04]  /*04c0*/  IMAD.WIDE R6, R9, 0x4, R6 ;  /* 0x0000000409067825 */ /* 0x002fc800078e0206 */
[----:B------:R-:W-:Y:S01]  /*04d0*/  HFMA2 R9, -RZ, RZ, 1.875, 0 ;  /* 0x3f800000ff097431 */ /* 0x000fe200000001ff */
[----:B--2---:R-:W-:Y:S04]  /*04e0*/  REDG.E.ADD.F32.FTZ.RN.STRONG.GPU desc[UR4][R4.64], R3 ;  /* 0x00000003040079a6 */ /* 0x004fe8000c12f304 */
[----:B------:R-:W-:Y:S01]  /*04f0*/  REDG.E.ADD.F32.FTZ.RN.STRONG.GPU desc[UR4][R6.64], R9 ;  /* 0x00000009060079a6 */ /* 0x000fe2000c12f304 */
[----:B------:R-:W-:Y:S05]  /*0500*/  EXIT ;  /* 0x000000000000794d */ /* 0x000fea0003800000 */
.L_x_8:
[----:B------:R-:W-:-:S00]  /*0510*/  BRA `(.L_x_8) ;  /* 0xfffffffc00fc7947 */ /* 0x000fc0000383ffff */
[----:B------:R-:W-:-:S00]  /*0520*/  NOP ;  /* 0x0000000000007918 */ /* 0x000fc00000000000 */
        /* <DEDUP_REMOVED lines=13> */
.L_x_48:


//--------------------- .text._Z22calculateMovingAveragePfS_ii --------------------------
	.section	.text._Z22calculateMovingAveragePfS_ii,"ax",@progbits
	.align	128
        .global         _Z22calculateMovingAveragePfS_ii
        .type           _Z22calculateMovingAveragePfS_ii,@function
        .size           _Z22calculateMovingAveragePfS_ii,(.L_x_46 - _Z22calculateMovingAveragePfS_ii)
        .other          _Z22calculateMovingAveragePfS_ii,@"STO_CUDA_ENTRY STV_DEFAULT"
_Z22calculateMovingAveragePfS_ii:
.text._Z22calculateMovingAveragePfS_ii:
[----:B------:R-:W-:Y:S01]  /*0000*/  LDC R1, c[0x0][0x37c] ;  /* 0x0000df00ff017b82 */ /* 0x000fe20000000800 */
[----:B------:R-:W0:Y:S07]  /*0010*/  S2R R3, SR_TID.X ;  /* 0x0000000000037919 */ /* 0x000e2e0000002100 */
[----:B------:R-:W0:Y:S01]  /*0020*/  S2UR UR5, SR_CTAID.X ;  /* 0x00000000000579c3 */ /* 0x000e220000002500 */
[----:B------:R-:W1:Y:S07]  /*0030*/  LDCU UR4, c[0x0][0x390] ;  /* 0x00007200ff0477ac */ /* 0x000e6e0008000800 */
[----:B------:R-:W0:Y:S02]  /*0040*/  LDC R2, c[0x0][0x360] ;  /* 0x0000d800ff027b82 */ /* 0x000e240000000800 */
[----:B0-----:R-:W-:-:S05]  /*0050*/  IMAD R2, R2, R3, UR5 ;  /* 0x0000000502027e24 */ /* 0x001fca000f8e0203 */
[----:B-1----:R-:W-:-:S13]  /*0060*/  ISETP.GE.AND P0, PT, R2, UR4, PT ;  /* 0x0000000402007c0c */ /* 0x002fda000bf06270 */
[----:B------:R-:W-:Y:S05]  /*0070*/  @P0 EXIT ;  /* 0x000000000000094d */ /* 0x000fea0003800000 */
[----:B------:R-:W0:Y:S01]  /*0080*/  LDC R4, c[0x0][0x394] ;  /* 0x0000e500ff047b82 */ /* 0x000e220000000800 */
[----:B------:R-:W1:Y:S01]  /*0090*/  LDCU.64 UR6, c[0x0][0x358] ;  /* 0x00006b00ff0677ac */ /* 0x000e620008000a00 */
[----:B------:R-:W-:Y:S02]  /*00a0*/  IMAD R0, R2, 0x3, RZ ;  /* 0x0000000302007824 */ /* 0x000fe400078e02ff */
[----:B------:R-:W-:Y:S02]  /*00b0*/  IMAD.MOV.U32 R3, RZ, RZ, RZ ;  /* 0x000000ffff037224 */ /* 0x000fe400078e00ff */
[----:B------:R-:W-:Y:S01]  /*00c0*/  IMAD.MOV.U32 R5, RZ, RZ, RZ ;  /* 0x000000ffff057224 */ /* 0x000fe200078e00ff */
[----:B0-----:R-:W-:-:S13]  /*00d0*/  ISETP.GE.AND P0, PT, R4, -0x1, PT ;  /* 0xffffffff0400780c */ /* 0x001fda0003f06270 */
[----:B-1----:R-:W-:Y:S05]  /*00e0*/  @!P0 BRA `(.L_x_9) ;  /* 0x0000000c00488947 */ /* 0x002fea0003800000 */
[----:B------:R-:W-:Y:S01]  /*00f0*/  LEA.HI R3, R4, R4, RZ, 0x1 ;  /* 0x0000000404037211 */ /* 0x000fe200078f08ff */
[----:B------:R-:W-:Y:S01]  /*0100*/  UIMAD UR4, UR4, 0x3, URZ ;  /* 0x00000003040478a4 */ /* 0x000fe2000f8e02ff */
[----:B------:R-:W-:Y:S02]  /*0110*/  IMAD.MOV.U32 R5, RZ, RZ, RZ ;  /* 0x000000ffff057224 */ /* 0x000fe400078e00ff */
[----:B------:R-:W-:Y:S02]  /*0120*/  SHF.R.S32.HI R7, RZ, 0x1, R3 ;  /* 0x00000001ff077819 */ /* 0x000fe40000011403 */
[----:B------:R-:W-:Y:S02]  /*0130*/  LOP3.LUT R6, R3, 0x1, RZ, 0xfc, !PT ;  /* 0x0000000103067812 */ /* 0x000fe400078efcff */
[----:B------:R-:W-:Y:S02]  /*0140*/  ISETP.GE.U32.AND P0, PT, R7, 0x4, PT ;  /* 0x000000040700780c */ /* 0x000fe40003f06070 */
[----:B------:R-:W-:-:S02]  /*0150*/  LOP3.LUT R3, R6, 0x3, RZ, 0xc0, !PT ;  /* 0x0000000306037812 */ /* 0x000fc400078ec0ff */
[----:B------:R-:W-:Y:S02]  /*0160*/  LOP3.LUT P5, RZ, R6, 0x4, RZ, 0xc0, !PT ;  /* 0x0000000406ff7812 */ /* 0x000fe400078ac0ff */
[----:B------:R-:W-:Y:S01]  /*0170*/  ISETP.NE.AND P6, PT, R3, 0x1, PT ;  /* 0x000000010300780c */ /* 0x000fe20003fc5270 */
[----:B------:R-:W-:Y:S01]  /*0180*/  IMAD.MOV.U32 R3, RZ, RZ, RZ ;  /* 0x000000ffff037224 */ /* 0x000fe200078e00ff */
[----:B------:R-:W-:-:S05]  /*0190*/  IADD3 R4, PT, PT, -R7, RZ, RZ ;  /* 0x000000ff07047210 */ /* 0x000fca0007ffe1ff */
[----:B------:R-:W-:Y:S06]  /*01a0*/  @!P0 BRA `(.L_x_10) ;  /* 0x0000000400a88947 */ /* 0x000fec0003800000 */
[----:B------:R-:W-:Y:S01]  /*01b0*/  IMAD R7, R7, -0x3, R0 ;  /* 0xfffffffd07077824 */ /* 0x000fe200078e0200 */
[----:B------:R-:W-:Y:S01]  /*01c0*/  LOP3.LUT R6, R6, 0x7ffffff8, RZ, 0xc0, !PT ;  /* 0x7ffffff806067812 */ /* 0x000fe200078ec0ff */
[----:B------:R-:W-:Y:S02]  /*01d0*/  IMAD.MOV.U32 R5, RZ, RZ, RZ ;  /* 0x000000ffff057224 */ /* 0x000fe400078e00ff */
[----:B------:R-:W-:Y:S01]  /*01e0*/  IMAD.MOV.U32 R3, RZ, RZ, RZ ;  /* 0x000000ffff037224 */ /* 0x000fe200078e00ff */
[----:B------:R-:W-:Y:S01]  /*01f0*/  IADD3 R16, PT, PT, -R6, RZ, RZ ;  /* 0x000000ff06107210 */ /* 0x000fe20007ffe1ff */
[----:B------:R-:W-:-:S07]  /*0200*/  VIADD R17, R7, 0xb ;  /* 0x0000000b07117836 */ /* 0x000fce0000000000 */
.L_x_11:
[C---:B------:R-:W-:Y:S02]  /*0210*/  VIADD R15, R17.reuse, 0xfffffff7 ;  /* 0xfffffff7110f7836 */ /* 0x040fe40000000000 */
[----:B------:R-:W-:Y:S02]  /*0220*/  VIADD R8, R17, 0xfffffffa ;  /* 0xfffffffa11087836 */ /* 0x000fe40000000000 */
[C---:B------:R-:W-:Y:S01]  /*0230*/  IMAD.HI R6, R15.reuse, 0x55555556, RZ ;  /* 0x555555560f067827 */ /* 0x040fe200078e02ff */
[C---:B------:R-:W-:Y:S02]  /*0240*/  ISETP.GE.AND P0, PT, R15.reuse, UR4, PT ;  /* 0x000000040f007c0c */ /* 0x040fe4000bf06270 */
[C---:B------:R-:W-:Y:S01]  /*0250*/  ISETP.GE.AND P1, PT, R8.reuse, UR4, PT ;  /* 0x0000000408007c0c */ /* 0x040fe2000bf26270 */
[----:B------:R-:W-:Y:S01]  /*0260*/  IMAD.HI R7, R8, 0x55555556, RZ ;  /* 0x5555555608077827 */ /* 0x000fe200078e02ff */
[----:B------:R-:W-:Y:S02]  /*0270*/  LEA.HI R6, R6, R6, RZ, 0x1 ;  /* 0x0000000606067211 */ /* 0x000fe400078f08ff */
[----:B------:R-:W-:Y:S01]  /*0280*/  ISETP.LT.OR P0, PT, R15, RZ, P0 ;  /* 0x000000ff0f00720c */ /* 0x000fe20000701670 */
[----:B------:R-:W-:Y:S01]  /*0290*/  VIADD R9, R17, 0xfffffffd ;  /* 0xfffffffd11097836 */ /* 0x000fe20000000000 */
[----:B------:R-:W-:Y:S01]  /*02a0*/  LEA.HI R7, R7, R7, RZ, 0x1 ;  /* 0x0000000707077211 */ /* 0x000fe200078f08ff */
[----:B------:R-:W-:Y:S01]  /*02b0*/  IMAD R6, R6, -0x3, R15 ;  /* 0xfffffffd06067824 */ /* 0x000fe200078e020f */
[----:B------:R-:W-:-:S03]  /*02c0*/  ISETP.LT.OR P1, PT, R8, RZ, P1 ;  /* 0x000000ff0800720c */ /* 0x000fc60000f21670 */
[----:B------:R-:W-:Y:S01]  /*02d0*/  IMAD R7, R7, -0x3, R8 ;  /* 0xfffffffd07077824 */ /* 0x000fe200078e0208 */
[----:B------:R-:W-:Y:S01]  /*02e0*/  ISETP.NE.OR P3, PT, R6, 0x2, P0 ;  /* 0x000000020600780c */ /* 0x000fe20000765670 */
[C---:B------:R-:W-:Y:S01]  /*02f0*/  IMAD.HI R6, R9.reuse, 0x55555556, RZ ;  /* 0x5555555609067827 */ /* 0x040fe200078e02ff */
[----:B------:R-:W-:Y:S02]  /*0300*/  ISETP.GE.AND P0, PT, R9, UR4, PT ;  /* 0x0000000409007c0c */ /* 0x000fe4000bf06270 */
[----:B------:R-:W-:Y:S02]  /*0310*/  ISETP.NE.OR P4, PT, R7, 0x2, P1 ;  /* 0x000000020700780c */ /* 0x000fe40000f85670 */
[----:B------:R-:W-:Y:S02]  /*0320*/  LEA.HI R6, R6, R6, RZ, 0x1 ;  /* 0x0000000606067211 */ /* 0x000fe400078f08ff */
[----:B------:R-:W-:-:S03]  /*0330*/  ISETP.LT.OR P0, PT, R9, RZ, P0 ;  /* 0x000000ff0900720c */ /* 0x000fc60000701670 */
[----:B------:R-:W-:Y:S02]  /*0340*/  IMAD R6, R6, -0x3, R9 ;  /* 0xfffffffd06067824 */ /* 0x000fe400078e0209 */
[----:B------:R-:W0:Y:S03]  /*0350*/  @!P3 LDC.64 R10, c[0x0][0x380] ;  /* 0x0000e000ff0abb82 */ /* 0x000e260000000a00 */
[----:B------:R-:W-:-:S05]  /*0360*/  ISETP.NE.OR P0, PT, R6, 0x2, P0 ;  /* 0x000000020600780c */ /* 0x000fca0000705670 */
[----:B------:R-:W1:Y:S08]  /*0370*/  @!P4 LDC.64 R12, c[0x0][0x380] ;  /* 0x0000e000ff0ccb82 */ /* 0x000e700000000a00 */
[----:B------:R-:W2:Y:S01]  /*0380*/  @!P0 LDC.64 R6, c[0x0][0x380] ;  /* 0x0000e000ff068b82 */ /* 0x000ea20000000a00 */
[----:B0-----:R-:W-:-:S06]  /*0390*/  @!P3 IMAD.WIDE.U32 R10, R15, 0x4, R10 ;  /* 0x000000040f0ab825 */ /* 0x001fcc00078e000a */
[----:B------:R-:W3:Y:S01]  /*03a0*/  @!P3 LDG.E R10, desc[UR6][R10.64] ;  /* 0x000000060a0ab981 */ /* 0x000ee2000c1e1900 */
[----:B-1----:R-:W-:-:S06]  /*03b0*/  @!P4 IMAD.WIDE.U32 R12, R8, 0x4, R12 ;  /* 0x00000004080cc825 */ /* 0x002fcc00078e000c */
[----:B------:R-:W4:Y:S01]  /*03c0*/  @!P4 LDG.E R12, desc[UR6][R12.64] ;  /* 0x000000060c0cc981 */ /* 0x000f22000c1e1900 */
[----:B--2---:R-:W-:-:S06]  /*03d0*/  @!P0 IMAD.WIDE.U32 R6, R9, 0x4, R6 ;  /* 0x0000000409068825 */ /* 0x004fcc00078e0006 */
[----:B------:R0:W2:Y:S01]  /*03e0*/  @!P0 LDG.E R6, desc[UR6][R6.64] ;  /* 0x0000000606068981 */ /* 0x0000a2000c1e1900 */
[C---:B------:R-:W-:Y:S01]  /*03f0*/  IMAD.HI R8, R17.reuse, 0x55555556, RZ ;  /* 0x5555555611087827 */ /* 0x040fe200078e02ff */
[C---:B------:R-:W-:Y:S02]  /*0400*/  IADD3 R25, PT, PT, R17.reuse, 0x3, RZ ;  /* 0x0000000311197810 */ /* 0x040fe40007ffe0ff */
[C---:B------:R-:W-:Y:S02]  /*0410*/  ISETP.GE.AND P1, PT, R17.reuse, UR4, PT ;  /* 0x0000000411007c0c */ /* 0x040fe4000bf26270 */
[----:B------:R-:W-:Y:S01]  /*0420*/  LEA.HI R8, R8, R8, RZ, 0x1 ;  /* 0x0000000808087211 */ /* 0x000fe200078f08ff */
[C---:B------:R-:W-:Y:S01]  /*0430*/  VIADD R21, R17.reuse, 0x6 ;  /* 0x0000000611157836 */ /* 0x040fe20000000000 */
[----:B------:R-:W-:Y:S01]  /*0440*/  ISETP.LT.OR P1, PT, R17, RZ, P1 ;  /* 0x000000ff1100720c */ /* 0x000fe20000f21670 */
[----:B------:R-:W-:-:S04]  /*0450*/  IMAD.HI R9, R25, 0x55555556, RZ ;  /* 0x5555555619097827 */ /* 0x000fc800078e02ff */
[----:B------:R-:W-:Y:S02]  /*0460*/  IMAD R8, R8, -0x3, R17 ;  /* 0xfffffffd08087824 */ /* 0x000fe400078e0211 */
[----:B0-----:R-:W-:Y:S01]  /*0470*/  IMAD.HI R7, R21, 0x55555556, RZ ;  /* 0x5555555615077827 */ /* 0x001fe200078e02ff */
[----:B------:R-:W-:-:S03]  /*0480*/  LEA.HI R14, R9, R9, RZ, 0x1 ;  /* 0x00000009090e7211 */ /* 0x000fc600078f08ff */
[----:B------:R-:W-:Y:S01]  /*0490*/  VIADD R23, R17, 0x9 ;  /* 0x0000000911177836 */ /* 0x000fe20000000000 */
[----:B------:R-:W-:Y:S02]  /*04a0*/  ISETP.NE.OR P1, PT, R8, 0x2, P1 ;  /* 0x000000020800780c */ /* 0x000fe40000f25670 */
[----:B------:R-:W-:Y:S01]  /*04b0*/  LEA.HI R8, R7, R7, RZ, 0x1 ;  /* 0x0000000707087211 */ /* 0x000fe200078f08ff */
[----:B------:R-:W-:Y:S01]  /*04c0*/  IMAD.HI R7, R23, 0x55555556, RZ ;  /* 0x5555555617077827 */ /* 0x000fe200078e02ff */
[----:B------:R-:W-:Y:S02]  /*04d0*/  ISETP.GE.AND P2, PT, R25, UR4, PT ;  /* 0x0000000419007c0c */ /* 0x000fe4000bf46270 */
[----:B------:R-:W-:Y:S01]  /*04e0*/  IADD3 R19, PT, PT, R17, 0xc, RZ ;  /* 0x0000000c11137810 */ /* 0x000fe20007ffe0ff */
[----:B------:R-:W-:Y:S01]  /*04f0*/  IMAD R14, R14, -0x3, R25 ;  /* 0xfffffffd0e0e7824 */ /* 0x000fe200078e0219 */
[----:B------:R-:W-:Y:S01]  /*0500*/  ISETP.LT.OR P2, PT, R25, RZ, P2 ;  /* 0x000000ff1900720c */ /* 0x000fe20001741670 */
[----:B------:R-:W-:-:S02]  /*0510*/  @!P3 VIADD R3, R3, 0x1 ;  /* 0x000000010303b836 */ /* 0x000fc40000000000 */
[----:B------:R-:W-:Y:S01]  /*0520*/  IMAD R8, R8, -0x3, R21 ;  /* 0xfffffffd08087824 */ /* 0x000fe200078e0215 */
[----:B------:R-:W-:Y:S01]  /*0530*/  ISETP.NE.OR P2, PT, R14, 0x2, P2 ;  /* 0x000000020e00780c */ /* 0x000fe20001745670 */
[----:B------:R-:W-:Y:S01]  /*0540*/  @!P4 VIADD R3, R3, 0x1 ;  /* 0x000000010303c836 */ /* 0x000fe20000000000 */
[----:B------:R-:W0:Y:S03]  /*0550*/  @!P1 LDC.64 R14, c[0x0][0x380] ;  /* 0x0000e000ff0e9b82 */ /* 0x000e260000000a00 */
[----:B------:R-:W-:Y:S02]  /*0560*/  @!P0 VIADD R3, R3, 0x1 ;  /* 0x0000000103038836 */ /* 0x000fe40000000000 */
[----:B0-----:R-:W-:-:S06]  /*0570*/  @!P1 IMAD.WIDE.U32 R14, R17, 0x4, R14 ;  /* 0x00000004110e9825 */ /* 0x001fcc00078e000e */
[----:B------:R-:W5:Y:S01]  /*0580*/  @!P1 LDG.E R14, desc[UR6][R14.64] ;  /* 0x000000060e0e9981 */ /* 0x000f62000c1e1900 */
[----:B---3--:R-:W-:Y:S01]  /*0590*/  @!P3 FADD R5, R5, R10 ;  /* 0x0000000a0505b221 */ /* 0x008fe20000000000 */
[----:B------:R-:W-:Y:S02]  /*05a0*/  ISETP.GE.AND P3, PT, R21, UR4, PT ;  /* 0x0000000415007c0c */ /* 0x000fe4000bf66270 */
[----:B------:R-:W-:Y:S01]  /*05b0*/  LEA.HI R10, R7, R7, RZ, 0x1 ;  /* 0x00000007070a7211 */ /* 0x000fe200078f08ff */
[----:B------:R-:W-:Y:S01]  /*05c0*/  IMAD.HI R7, R19, 0x55555556, RZ ;  /* 0x5555555613077827 */ /* 0x000fe200078e02ff */
[----:B------:R-:W-:-:S03]  /*05d0*/  ISETP.LT.OR P3, PT, R21, RZ, P3 ;  /* 0x000000ff1500720c */ /* 0x000fc60001f61670 */
[----:B----4-:R-:W-:Y:S01]  /*05e0*/  @!P4 FADD R5, R5, R12 ;  /* 0x0000000c0505c221 */ /* 0x010fe20000000000 */
[C---:B------:R-:W-:Y:S01]  /*05f0*/  ISETP.GE.AND P4, PT, R23.reuse, UR4, PT ;  /* 0x0000000417007c0c */ /* 0x040fe2000bf86270 */
[----:B------:R-:W-:Y:S01]  /*0600*/  IMAD R10, R10, -0x3, R23 ;  /* 0xfffffffd0a0a7824 */ /* 0x000fe200078e0217 */
[----:B------:R-:W-:Y:S01]  /*0610*/  ISETP.NE.OR P3, PT, R8, 0x2, P3 ;  /* 0x000000020800780c */ /* 0x000fe20001f65670 */
[----:B------:R-:W0:Y:S01]  /*0620*/  @!P2 LDC.64 R12, c[0x0][0x380] ;  /* 0x0000e000ff0cab82 */ /* 0x000e220000000a00 */
[----:B------:R-:W-:Y:S01]  /*0630*/  ISETP.LT.OR P4, PT, R23, RZ, P4 ;  /* 0x000000ff1700720c */ /* 0x000fe20002781670 */
[----:B--2---:R-:W-:Y:S01]  /*0640*/  @!P0 FADD R5, R5, R6 ;  /* 0x0000000605058221 */ /* 0x004fe20000000000 */
[----:B------:R-:W-:Y:S02]  /*0650*/  LEA.HI R6, R7, R7, RZ, 0x1 ;  /* 0x0000000707067211 */ /* 0x000fe400078f08ff */
[C---:B------:R-:W-:Y:S02]  /*0660*/  ISETP.GE.AND P0, PT, R19.reuse, UR4, PT ;  /* 0x0000000413007c0c */ /* 0x040fe4000bf06270 */
[----:B------:R-:W-:Y:S01]  /*0670*/  ISETP.NE.OR P4, PT, R10, 0x2, P4 ;  /* 0x000000020a00780c */ /* 0x000fe20002785670 */
[----:B------:R-:W-:Y:S01]  /*0680*/  IMAD R6, R6, -0x3, R19 ;  /* 0xfffffffd06067824 */ /* 0x000fe200078e0213 */
[----:B------:R-:W-:-:S04]  /*0690*/  ISETP.LT.OR P0, PT, R19, RZ, P0 ;  /* 0x000000ff1300720c */ /* 0x000fc80000701670 */
[----:B------:R-:W-:Y:S02]  /*06a0*/  ISETP.NE.OR P0, PT, R6, 0x2, P0 ;  /* 0x000000020600780c */ /* 0x000fe40000705670 */
[----:B------:R-:W1:Y:S08]  /*06b0*/  @!P3 LDC.64 R6, c[0x0][0x380] ;  /* 0x0000e000ff06bb82 */ /* 0x000e700000000a00 */
[----:B------:R-:W2:Y:S08]  /*06c0*/  @!P4 LDC.64 R8, c[0x0][0x380] ;  /* 0x0000e000ff08cb82 */ /* 0x000eb00000000a00 */
[----:B------:R-:W3:Y:S01]  /*06d0*/  @!P0 LDC.64 R10, c[0x0][0x380] ;  /* 0x0000e000ff0a8b82 */ /* 0x000ee20000000a00 */
[----:B0-----:R-:W-:-:S06]  /*06e0*/  @!P2 IMAD.WIDE.U32 R12, R25, 0x4, R12 ;  /* 0x00000004190ca825 */ /* 0x001fcc00078e000c */
[----:B------:R-:W4:Y:S01]  /*06f0*/  @!P2 LDG.E R12, desc[UR6][R12.64] ;  /* 0x000000060c0ca981 */ /* 0x000f22000c1e1900 */
[----:B-1----:R-:W-:-:S06]  /*0700*/  @!P3 IMAD.WIDE.U32 R6, R21, 0x4, R6 ;  /* 0x000000041506b825 */ /* 0x002fcc00078e0006 */
[----:B------:R-:W4:Y:S01]  /*0710*/  @!P3 LDG.E R6, desc[UR6][R6.64] ;  /* 0x000000060606b981 */ /* 0x000f22000c1e1900 */
[----:B--2---:R-:W-:-:S06]  /*0720*/  @!P4 IMAD.WIDE.U32 R8, R23, 0x4, R8 ;  /* 0x000000041708c825 */ /* 0x004fcc00078e0008 */
[----:B------:R-:W2:Y:S01]  /*0730*/  @!P4 LDG.E R8, desc[UR6][R8.64] ;  /* 0x000000060808c981 */ /* 0x000ea2000c1e1900 */
[----:B---3--:R-:W-:-:S06]  /*0740*/  @!P0 IMAD.WIDE.U32 R10, R19, 0x4, R10 ;  /* 0x00000004130a8825 */ /* 0x008fcc00078e000a */
[----:B------:R-:W3:Y:S01]  /*0750*/  @!P0 LDG.E R10, desc[UR6][R10.64] ;  /* 0x000000060a0a8981 */ /* 0x000ee2000c1e1900 */
[----:B------:R-:W-:Y:S02]  /*0760*/  VIADD R16, R16, 0x8 ;  /* 0x0000000810107836 */ /* 0x000fe40000000000 */
[----:B------:R-:W-:Y:S02]  /*0770*/  @!P1 VIADD R3, R3, 0x1 ;  /* 0x0000000103039836 */ /* 0x000fe40000000000 */
[----:B-----5:R-:W-:Y:S01]  /*0780*/  @!P1 FADD R5, R5, R14 ;  /* 0x0000000e05059221 */ /* 0x020fe20000000000 */
[----:B------:R-:W-:Y:S02]  /*0790*/  ISETP.NE.AND P1, PT, R16, RZ, PT ;  /* 0x000000ff1000720c */ /* 0x000fe40003f25270 */
[----:B------:R-:W-:-:S05]  /*07a0*/  @!P2 IADD3 R3, PT, PT, R3, 0x1, RZ ;  /* 0x000000010303a810 */ /* 0x000fca0007ffe0ff */
[----:B------:R-:W-:-:S04]  /*07b0*/  @!P3 VIADD R3, R3, 0x1 ;  /* 0x000000010303b836 */ /* 0x000fc80000000000 */
[----:B------:R-:W-:Y:S01]  /*07c0*/  @!P4 VIADD R3, R3, 0x1 ;  /* 0x000000010303c836 */ /* 0x000fe20000000000 */
[----:B------:R-:W-:Y:S01]  /*07d0*/  IADD3 R4, PT, PT, R4, 0x8, RZ ;  /* 0x0000000804047810 */ /* 0x000fe20007ffe0ff */
[----:B------:R-:W-:Y:S02]  /*07e0*/  VIADD R17, R17, 0x18 ;  /* 0x0000001811117836 */ /* 0x000fe40000000000 */
[----:B------:R-:W-:Y:S02]  /*07f0*/  @!P0 VIADD R3, R3, 0x1 ;  /* 0x0000000103038836 */ /* 0x000fe40000000000 */
[----:B----4-:R-:W-:-:S04]  /*0800*/  @!P2 FADD R5, R5, R12 ;  /* 0x0000000c0505a221 */ /* 0x010fc80000000000 */
[----:B------:R-:W-:-:S04]  /*0810*/  @!P3 FADD R5, R5, R6 ;  /* 0x000000060505b221 */ /* 0x000fc80000000000 */
[----:B--2---:R-:W-:-:S04]  /*0820*/  @!P4 FADD R5, R5, R8 ;  /* 0x000000080505c221 */ /* 0x004fc80000000000 */
[----:B---3--:R-:W-:Y:S01]  /*0830*/  @!P0 FADD R5, R5, R10 ;  /* 0x0000000a05058221 */ /* 0x008fe20000000000 */
[----:B------:R-:W-:Y:S06]  /*0840*/  @P1 BRA `(.L_x_11) ;  /* 0xfffffff800701947 */ /* 0x000fec000383ffff */
.L_x_10:
[----:B------:R-:W-:Y:S01]  /*0850*/  VIADD R11, R0, 0x2 ;  /* 0x00000002000b7836 */ /* 0x000fe20000000000 */
[----:B------:R-:W-:Y:S06]  /*0860*/  @!P5 BRA `(.L_x_12) ;  /* 0x0000000000c4d947 */ /* 0x000fec0003800000 */
[----:B------:R-:W-:-:S04]  /*0870*/  IMAD R10, R4, 0x3, R11 ;  /* 0x00000003040a7824 */ /* 0x000fc800078e020b */
[C---:B------:R-:W-:Y:S01]  /*0880*/  IMAD.HI R6, R10.reuse, 0x55555556, RZ ;  /* 0x555555560a067827 */ /* 0x040fe200078e02ff */
[C---:B------:R-:W-:Y:S02]  /*0890*/  IADD3 R19, PT, PT, R10.reuse, 0x3, RZ ;  /* 0x000000030a137810 */ /* 0x040fe40007ffe0ff */
[C---:B------:R-:W-:Y:S01]  /*08a0*/  ISETP.GE.AND P0, PT, R10.reuse, UR4, PT ;  /* 0x000000040a007c0c */ /* 0x040fe2000bf06270 */
[----:B------:R-:W-:Y:S01]  /*08b0*/  VIADD R17, R10, 0x6 ;  /* 0x000000060a117836 */ /* 0x000fe20000000000 */
[----:B------:R-:W-:Y:S01]  /*08c0*/  LEA.HI R7, R6, R6, RZ, 0x1 ;  /* 0x0000000606077211 */ /* 0x000fe200078f08ff */
[C---:B------:R-:W-:Y:S01]  /*08d0*/  IMAD.HI R6, R19.reuse, 0x55555556, RZ ;  /* 0x5555555613067827 */ /* 0x040fe200078e02ff */
[----:B------:R-:W-:Y:S02]  /*08e0*/  ISETP.LT.OR P0, PT, R10, RZ, P0 ;  /* 0x000000ff0a00720c */ /* 0x000fe40000701670 */
[----:B------:R-:W-:Y:S01]  /*08f0*/  ISETP.GE.AND P1, PT, R19, UR4, PT ;  /* 0x0000000413007c0c */ /* 0x000fe2000bf26270 */
[----:B------:R-:W-:Y:S01]  /*0900*/  IMAD R7, R7, -0x3, R10 ;  /* 0xfffffffd07077824 */ /* 0x000fe200078e020a */
[----:B------:R-:W-:Y:S01]  /*0910*/  LEA.HI R6, R6, R6, RZ, 0x1 ;  /* 0x0000000606067211 */ /* 0x000fe200078f08ff */
[C---:B------:R-:W-:Y:S01]  /*0920*/  IMAD.HI R8, R17.reuse, 0x55555556, RZ ;  /* 0x5555555611087827 */ /* 0x040fe200078e02ff */
[----:B------:R-:W-:-:S02]  /*0930*/  ISETP.GE.AND P2, PT, R17, UR4, PT ;  /* 0x0000000411007c0c */ /* 0x000fc4000bf46270 */
[----:B------:R-:W-:Y:S01]  /*0940*/  ISETP.NE.OR P0, PT, R7, 0x2, P0 ;  /* 0x000000020700780c */ /* 0x000fe20000705670 */
[----:B------:R-:W-:Y:S01]  /*0950*/  VIADD R15, R10, 0x9 ;  /* 0x000000090a0f7836 */ /* 0x000fe20000000000 */
[----:B------:R-:W-:Y:S01]  /*0960*/  LEA.HI R8, R8, R8, RZ, 0x1 ;  /* 0x0000000808087211 */ /* 0x000fe200078f08ff */
[----:B------:R-:W-:Y:S01]  /*0970*/  IMAD R6, R6, -0x3, R19 ;  /* 0xfffffffd06067824 */ /* 0x000fe200078e0213 */
[----:B------:R-:W-:Y:S01]  /*0980*/  ISETP.LT.OR P1, PT, R19, RZ, P1 ;  /* 0x000000ff1300720c */ /* 0x000fe20000f21670 */
[----:B------:R-:W-:Y:S01]  /*0990*/  IMAD.HI R7, R15, 0x55555556, RZ ;  /* 0x555555560f077827 */ /* 0x000fe200078e02ff */
[----:B------:R-:W-:Y:S02]  /*09a0*/  ISETP.LT.OR P2, PT, R17, RZ, P2 ;  /* 0x000000ff1100720c */ /* 0x000fe40001741670 */
[----:B------:R-:W-:Y:S01]  /*09b0*/  ISETP.NE.OR P1, PT, R6, 0x2, P1 ;  /* 0x000000020600780c */ /* 0x000fe20000f25670 */
[----:B------:R-:W-:Y:S01]  /*09c0*/  IMAD R8, R8, -0x3, R17 ;  /* 0xfffffffd08087824 */ /* 0x000fe200078e0211 */
[----:B------:R-:W-:-:S02]  /*09d0*/  LEA.HI R12, R7, R7, RZ, 0x1 ;  /* 0x00000007070c7211 */ /* 0x000fc400078f08ff */
[C---:B------:R-:W-:Y:S01]  /*09e0*/  ISETP.GE.AND P3, PT, R15.reuse, UR4, PT ;  /* 0x000000040f007c0c */ /* 0x040fe2000bf66270 */
[----:B------:R-:W0:Y:S01]  /*09f0*/  @!P0 LDC.64 R20, c[0x0][0x380] ;  /* 0x0000e000ff148b82 */ /* 0x000e220000000a00 */
[----:B------:R-:W-:Y:S01]  /*0a00*/  ISETP.NE.OR P2, PT, R8, 0x2, P2 ;  /* 0x000000020800780c */ /* 0x000fe20001745670 */
[----:B------:R-:W-:Y:S01]  /*0a10*/  IMAD R12, R12, -0x3, R15 ;  /* 0xfffffffd0c0c7824 */ /* 0x000fe200078e020f */
[----:B------:R-:W-:-:S04]  /*0a20*/  ISETP.LT.OR P3, PT, R15, RZ, P3 ;  /* 0x000000ff0f00720c */ /* 0x000fc80001f61670 */
[----:B------:R-:W-:Y:S02]  /*0a30*/  ISETP.NE.OR P3, PT, R12, 0x2, P3 ;  /* 0x000000020c00780c */ /* 0x000fe40001f65670 */
[----:B------:R-:W1:Y:S08]  /*0a40*/  @!P1 LDC.64 R12, c[0x0][0x380] ;  /* 0x0000e000ff0c9b82 */ /* 0x000e700000000a00 */
[----:B------:R-:W2:Y:S01]  /*0a50*/  @!P2 LDC.64 R6, c[0x0][0x380] ;  /* 0x0000e000ff06ab82 */ /* 0x000ea20000000a00 */
[----:B0-----:R-:W-:-:S07]  /*0a60*/  @!P0 IMAD.WIDE.U32 R20, R10, 0x4, R20 ;  /* 0x000000040a148825 */ /* 0x001fce00078e0014 */
[----:B------:R-:W0:Y:S01]  /*0a70*/  @!P3 LDC.64 R8, c[0x0][0x380] ;  /* 0x0000e000ff08bb82 */ /* 0x000e220000000a00 */
[----:B------:R-:W3:Y:S01]  /*0a80*/  @!P0 LDG.E R20, desc[UR6][R20.64] ;  /* 0x0000000614148981 */ /* 0x000ee2000c1e1900 */
[----:B-1----:R-:W-:-:S06]  /*0a90*/  @!P1 IMAD.WIDE.U32 R12, R19, 0x4, R12 ;  /* 0x00000004130c9825 */ /* 0x002fcc00078e000c */
[----:B------:R-:W4:Y:S01]  /*0aa0*/  @!P1 LDG.E R12, desc[UR6][R12.64] ;  /* 0x000000060c0c9981 */ /* 0x000f22000c1e1900 */
[----:B--2---:R-:W-:-:S06]  /*0ab0*/  @!P2 IMAD.WIDE.U32 R6, R17, 0x4, R6 ;  /* 0x000000041106a825 */ /* 0x004fcc00078e0006 */
[----:B------:R-:W2:Y:S01]  /*0ac0*/  @!P2 LDG.E R6, desc[UR6][R6.64] ;  /* 0x000000060606a981 */ /* 0x000ea2000c1e1900 */
[----:B0-----:R-:W-:-:S06]  /*0ad0*/  @!P3 IMAD.WIDE.U32 R8, R15, 0x4, R8 ;  /* 0x000000040f08b825 */ /* 0x001fcc00078e0008 */
[----:B------:R-:W5:Y:S01]  /*0ae0*/  @!P3 LDG.E R8, desc[UR6][R8.64] ;  /* 0x000000060808b981 */ /* 0x000f62000c1e1900 */
[----:B------:R-:W-:-:S05]  /*0af0*/  @!P0 VIADD R3, R3, 0x1 ;  /* 0x0000000103038836 */ /* 0x000fca0000000000 */
[----:B------:R-:W-:Y:S01]  /*0b00*/  @!P1 IADD3 R3, PT, PT, R3, 0x1, RZ ;  /* 0x0000000103039810 */ /* 0x000fe20007ffe0ff */
[----:B------:R-:W-:-:S04]  /*0b10*/  VIADD R4, R4, 0x4 ;  /* 0x0000000404047836 */ /* 0x000fc80000000000 */
[----:B------:R-:W-:-:S04]  /*0b20*/  @!P2 VIADD R3, R3, 0x1 ;  /* 0x000000010303a836 */ /* 0x000fc80000000000 */
[----:B------:R-:W-:Y:S02]  /*0b30*/  @!P3 VIADD R3, R3, 0x1 ;  /* 0x000000010303b836 */ /* 0x000fe40000000000 */
[----:B---3--:R-:W-:-:S04]  /*0b40*/  @!P0 FADD R5, R5, R20 ;  /* 0x0000001405058221 */ /* 0x008fc80000000000 */
[----:B----4-:R-:W-:-:S04]  /*0b50*/  @!P1 FADD R5, R5, R12 ;  /* 0x0000000c05059221 */ /* 0x010fc80000000000 */
[----:B--2---:R-:W-:-:S04]  /*0b60*/  @!P2 FADD R5, R5, R6 ;  /* 0x000000060505a221 */ /* 0x004fc80000000000 */
[----:B-----5:R-:W-:-:S07]  /*0b70*/  @!P3 FADD R5, R5, R8 ;  /* 0x000000080505b221 */ /* 0x020fce0000000000 */
.L_x_12:
[----:B------:R-:W-:Y:S05]  /*0b80*/  @!P6 BRA `(.L_x_13) ;  /* 0x000000000064e947 */ /* 0x000fea0003800000 */
[----:B------:R-:W-:-:S04]  /*0b90*/  IMAD R13, R4, 0x3, R11 ;  /* 0x00000003040d7824 */ /* 0x000fc800078e020b */
[C---:B------:R-:W-:Y:S01]  /*0ba0*/  IMAD.HI R6, R13.reuse, 0x55555556, RZ ;  /* 0x555555560d067827 */ /* 0x040fe200078e02ff */
[C---:B------:R-:W-:Y:S02]  /*0bb0*/  IADD3 R10, PT, PT, R13.reuse, 0x3, RZ ;  /* 0x000000030d0a7810 */ /* 0x040fe40007ffe0ff */
[C---:B------:R-:W-:Y:S02]  /*0bc0*/  ISETP.GE.AND P0, PT, R13.reuse, UR4, PT ;  /* 0x000000040d007c0c */ /* 0x040fe4000bf06270 */
[----:B------:R-:W-:Y:S01]  /*0bd0*/  LEA.HI R6, R6, R6, RZ, 0x1 ;  /* 0x0000000606067211 */ /* 0x000fe200078f08ff */
[C---:B------:R-:W-:Y:S01]  /*0be0*/  IMAD.HI R7, R10.reuse, 0x55555556, RZ ;  /* 0x555555560a077827 */ /* 0x040fe200078e02ff */
[----:B------:R-:W-:Y:S02]  /*0bf0*/  ISETP.GE.AND P1, PT, R10, UR4, PT ;  /* 0x000000040a007c0c */ /* 0x000fe4000bf26270 */
[----:B------:R-:W-:Y:S01]  /*0c00*/  ISETP.LT.OR P0, PT, R13, RZ, P0 ;  /* 0x000000ff0d00720c */ /* 0x000fe20000701670 */
[----:B------:R-:W-:Y:S01]  /*0c10*/  IMAD R6, R6, -0x3, R13 ;  /* 0xfffffffd06067824 */ /* 0x000fe200078e020d */
[----:B------:R-:W-:-:S02]  /*0c20*/  LEA.HI R7, R7, R7, RZ, 0x1 ;  /* 0x0000000707077211 */ /* 0x000fc400078f08ff */
[----:B------:R-:W-:Y:S02]  /*0c30*/  ISETP.LT.OR P1, PT, R10, RZ, P1 ;  /* 0x000000ff0a00720c */ /* 0x000fe40000f21670 */
[----:B------:R-:W-:Y:S01]  /*0c40*/  ISETP.NE.OR P0, PT, R6, 0x2, P0 ;  /* 0x000000020600780c */ /* 0x000fe20000705670 */
[----:B------:R-:W-:-:S05]  /*0c50*/  IMAD R7, R7, -0x3, R10 ;  /* 0xfffffffd07077824 */ /* 0x000fca00078e020a */
[----:B------:R-:W-:-:S07]  /*0c60*/  ISETP.NE.OR P1, PT, R7, 0x2, P1 ;  /* 0x000000020700780c */ /* 0x000fce0000f25670 */
[----:B------:R-:W0:Y:S08]  /*0c70*/  @!P0 LDC.64 R6, c[0x0][0x380] ;  /* 0x0000e000ff068b82 */ /* 0x000e300000000a00 */
[----:B------:R-:W1:Y:S01]  /*0c80*/  @!P1 LDC.64 R8, c[0x0][0x380] ;  /* 0x0000e000ff089b82 */ /* 0x000e620000000a00 */
[----:B0-----:R-:W-:-:S06]  /*0c90*/  @!P0 IMAD.WIDE.U32 R6, R13, 0x4, R6 ;  /* 0x000000040d068825 */ /* 0x001fcc00078e0006 */
[----:B------:R-:W2:Y:S01]  /*0ca0*/  @!P0 LDG.E R6, desc[UR6][R6.64] ;  /* 0x0000000606068981 */ /* 0x000ea2000c1e1900 */
[----:B-1----:R-:W-:-:S06]  /*0cb0*/  @!P1 IMAD.WIDE.U32 R8, R10, 0x4, R8 ;  /* 0x000000040a089825 */ /* 0x002fcc00078e0008 */
[----:B------:R-:W3:Y:S01]  /*0cc0*/  @!P1 LDG.E R8, desc[UR6][R8.64] ;  /* 0x0000000608089981 */ /* 0x000ee2000c1e1900 */
[----:B------:R-:W-:Y:S02]  /*0cd0*/  @!P0 VIADD R3, R3, 0x1 ;  /* 0x0000000103038836 */ /* 0x000fe40000000000 */
[----:B------:R-:W-:Y:S02]  /*0ce0*/  VIADD R4, R4, 0x2 ;  /* 0x0000000204047836 */ /* 0x000fe40000000000 */
[----:B------:R-:W-:Y:S02]  /*0cf0*/  @!P1 VIADD R3, R3, 0x1 ;  /* 0x0000000103039836 */ /* 0x000fe40000000000 */
[----:B--2---:R-:W-:-:S04]  /*0d00*/  @!P0 FADD R5, R5, R6 ;  /* 0x0000000605058221 */ /* 0x004fc80000000000 */
[----:B---3--:R-:W-:-:S07]  /*0d10*/  @!P1 FADD R5, R5, R8 ;  /* 0x0000000805059221 */ /* 0x008fce0000000000 */
.L_x_13:
[----:B------:R-:W-:Y:S01]  /*0d20*/  IMAD R11, R4, 0x3, R11 ;  /* 0x00000003040b7824 */ /* 0x000fe200078e020b */
[----:B------:R-:W-:Y:S03]  /*0d30*/  BSSY.RECONVERGENT B0, `(.L_x_9) ;  /* 0x000000d000007945 */ /* 0x000fe60003800200 */
[C---:B------:R-:W-:Y:S01]  /*0d40*/  IMAD.HI R4, R11.reuse, 0x55555556, RZ ;  /* 0x555555560b047827 */ /* 0x040fe200078e02ff */
[----:B------:R-:W-:-:S04]  /*0d50*/  ISETP.GE.AND P0, PT, R11, UR4, PT ;  /* 0x000000040b007c0c */ /* 0x000fc8000bf06270 */
[----:B------:R-:W-:Y:S02]  /*0d60*/  LEA.HI R4, R4, R4, RZ, 0x1 ;  /* 0x0000000404047211 */ /* 0x000fe400078f08ff */
[----:B------:R-:W-:-:S03]  /*0d70*/  ISETP.LT.OR P0, PT, R11, RZ, P0 ;  /* 0x000000ff0b00720c */ /* 0x000fc60000701670 */
[----:B------:R-:W-:-:S05]  /*0d80*/  IMAD R4, R4, -0x3, R11 ;  /* 0xfffffffd04047824 */ /* 0x000fca00078e020b */
[----:B------:R-:W-:-:S13]  /*0d90*/  ISETP.NE.OR P0, PT, R4, 0x2, P0 ;  /* 0x000000020400780c */ /* 0x000fda0000705670 */
[----:B------:R-:W-:Y:S05]  /*0da0*/  @P0 BRA `(.L_x_14) ;  /* 0x0000000000140947 */ /* 0x000fea0003800000 */
[----:B------:R-:W0:Y:S02]  /*0db0*/  LDC.64 R6, c[0x0][0x380] ;  /* 0x0000e000ff067b82 */ /* 0x000e240000000a00 */
[----:B0-----:R-:W-:-:S06]  /*0dc0*/  IMAD.WIDE.U32 R6, R11, 0x4, R6 ;  /* 0x000000040b067825 */ /* 0x001fcc00078e0006 */
[----:B------:R-:W2:Y:S01]  /*0dd0*/  LDG.E R6, desc[UR6][R6.64] ;  /* 0x0000000606067981 */ /* 0x000ea2000c1e1900 */
[----:B------:R-:W-:Y:S01]  /*0de0*/  IADD3 R3, PT, PT, R3, 0x1, RZ ;  /* 0x0000000103037810 */ /* 0x000fe20007ffe0ff */
[----:B--2---:R-:W-:-:S07]  /*0df0*/  FADD R5, R5, R6 ;  /* 0x0000000605057221 */ /* 0x004fce0000000000 */
.L_x_14:
[----:B------:R-:W-:Y:S05]  /*0e00*/  BSYNC.RECONVERGENT B0 ;  /* 0x0000000000007941 */ /* 0x000fea0003800200 */
.L_x_9:
[----:B------:R-:W-:-:S13]  /*0e10*/  ISETP.GE.AND P0, PT, R3, 0x1, PT ;  /* 0x000000010300780c */ /* 0x000fda0003f06270 */
[----:B------:R-:W-:Y:S05]  /*0e20*/  @!P0 BRA `(.L_x_15) ;  /* 0x00000000004c8947 */ /* 0x000fea0003800000 */
[----:B------:R-:W-:Y:S01]  /*0e30*/  I2FP.F32.U32 R6, R3 ;  /* 0x0000000300067245 */ /* 0x000fe20000201000 */
[----:B------:R-:W-:Y:S03]  /*0e40*/  BSSY.RECONVERGENT B0, `(.L_x_16) ;  /* 0x000000d000007945 */ /* 0x000fe60003800200 */
[----:B------:R-:W0:Y:S08]  /*0e50*/  MUFU.RCP R0, R6 ;  /* 0x0000000600007308 */ /* 0x000e300000001000 */
[----:B------:R-:W1:Y:S01]  /*0e60*/  FCHK P0, R5, R6 ;  /* 0x0000000605007302 */ /* 0x000e620000000000 */
[----:B0-----:R-:W-:-:S04]  /*0e70*/  FFMA R3, -R6, R0, 1 ;  /* 0x3f80000006037423 */ /* 0x001fc80000000100 */
[----:B------:R-:W-:-:S04]  /*0e80*/  FFMA R0, R0, R3, R0 ;  /* 0x0000000300007223 */ /* 0x000fc80000000000 */
[----:B------:R-:W-:-:S04]  /*0e90*/  FFMA R3, R0, R5, RZ ;  /* 0x0000000500037223 */ /* 0x000fc800000000ff */
[----:B------:R-:W-:-:S04]  /*0ea0*/  FFMA R4, -R6, R3, R5 ;  /* 0x0000000306047223 */ /* 0x000fc80000000105 */
[----:B------:R-:W-:Y:S01]  /*0eb0*/  FFMA R7, R0, R4, R3 ;  /* 0x0000000400077223 */ /* 0x000fe20000000003 */
[----:B-1----:R-:W-:Y:S06]  /*0ec0*/  @!P0 BRA `(.L_x_17) ;  /* 0x0000000000108947 */ /* 0x002fec0003800000 */
[----:B------:R-:W-:Y:S01]  /*0ed0*/  IMAD.MOV.U32 R3, RZ, RZ, R5 ;  /* 0x000000ffff037224 */ /* 0x000fe200078e0005 */
[----:B------:R-:W-:-:S07]  /*0ee0*/  MOV R4, 0xf00 ;  /* 0x00000f0000047802 */ /* 0x000fce0000000f00 */
[----:B------:R-:W-:Y:S05]  /*0ef0*/  CALL.REL.NOINC `($__internal_0_$__cuda_sm3x_div_rn_noftz_f32_slowpath) ;  /* 0x0000000000347944 */ /* 0x000fea0003c00000 */
[----:B------:R-:W-:-:S07]  /*0f00*/  IMAD.MOV.U32 R7, RZ, RZ, R0 ;  /* 0x000000ffff077224 */ /* 0x000fce00078e0000 */
.L_x_17:
[----:B------:R-:W-:Y:S05]  /*0f10*/  BSYNC.RECONVERGENT B0 ;  /* 0x0000000000007941 */ /* 0x000fea0003800200 */
.L_x_16:
[----:B------:R-:W0:Y:S02]  /*0f20*/  LDC.64 R4, c[0x0][0x388] ;  /* 0x0000e200ff047b82 */ /* 0x000e240000000a00 */
[----:B0-----:R-:W-:-:S05]  /*0f30*/  IMAD.WIDE R2, R2, 0x4, R4 ;  /* 0x0000000402027825 */ /* 0x001fca00078e0204 */
[----:B------:R-:W-:Y:S01]  /*0f40*/  STG.E desc[UR6][R2.64], R7 ;  /* 0x0000000702007986 */ /* 0x000fe2000c101906 */
[----:B------:R-:W-:Y:S05]  /*0f50*/  EXIT ;  /* 0x000000000000794d */ /* 0x000fea0003800000 */
.L_x_15:
[----:B------:R-:W0:Y:S08]  /*0f60*/  LDC.64 R4, c[0x0][0x380] ;  /* 0x0000e000ff047b82 */ /* 0x000e300000000a00 */
[----:B------:R-:W1:Y:S01]  /*0f70*/  LDC.64 R6, c[0x0][0x388] ;  /* 0x0000e200ff067b82 */ /* 0x000e620000000a00 */
[----:B0-----:R-:W-:-:S06]  /*0f80*/  IMAD.WIDE R4, R0, 0x4, R4 ;  /* 0x0000000400047825 */ /* 0x001fcc00078e0204 */
[----:B------:R-:W2:Y:S01]  /*0f90*/  LDG.E R5, desc[UR6][R4.64+0x8] ;  /* 0x0000080604057981 */ /* 0x000ea2000c1e1900 */
[----:B-1----:R-:W-:-:S05]  /*0fa0*/  IMAD.WIDE R6, R2, 0x4, R6 ;  /* 0x0000000402067825 */ /* 0x002fca00078e0206 */
[----:B--2---:R-:W-:Y:S01]  /*0fb0*/  STG.E desc[UR6][R6.64], R5 ;  /* 0x0000000506007986 */ /* 0x004fe2000c101906 */
[----:B------:R-:W-:Y:S05]  /*0fc0*/  EXIT ;  /* 0x000000000000794d */ /* 0x000fea0003800000 */
        .weak           $__internal_0_$__cuda_sm3x_div_rn_noftz_f32_slowpath
        .type           $__internal_0_$__cuda_sm3x_div_rn_noftz_f32_slowpath,@function
        .size           $__internal_0_$__cuda_sm3x_div_rn_noftz_f32_slowpath,(.L_x_46 - $__internal_0_$__cuda_sm3x_div_rn_noftz_f32_slowpath)
$__internal_0_$__cuda_sm3x_div_rn_noftz_f32_slowpath:
[----:B------:R-:W-:Y:S01]  /*0fd0*/  SHF.R.U32.HI R5, RZ, 0x17, R6 ;  /* 0x00000017ff057819 */ /* 0x000fe20000011606 */
[----:B------:R-:W-:Y:S01]  /*0fe0*/  BSSY.RECONVERGENT B1, `(.L_x_18) ;  /* 0x0000063000017945 */ /* 0x000fe20003800200 */
[----:B------:R-:W-:Y:S02]  /*0ff0*/  SHF.R.U32.HI R0, RZ, 0x17, R3 ;  /* 0x00000017ff007819 */ /* 0x000fe40000011603 */
[----:B------:R-:W-:Y:S02]  /*1000*/  LOP3.LUT R13, R5, 0xff, RZ, 0xc0, !PT ;  /* 0x000000ff050d7812 */ /* 0x000fe400078ec0ff */
[----:B------:R-:W-:-:S03]  /*1010*/  LOP3.LUT R10, R0, 0xff, RZ, 0xc0, !PT ;  /* 0x000000ff000a7812 */ /* 0x000fc600078ec0ff */
[----:B------:R-:W-:Y:S01]  /*1020*/  VIADD R8, R13, 0xffffffff ;  /* 0xffffffff0d087836 */ /* 0x000fe20000000000 */
[----:B------:R-:W-:-:S04]  /*1030*/  IADD3 R7, PT, PT, R10, -0x1, RZ ;  /* 0xffffffff0a077810 */ /* 0x000fc80007ffe0ff */
[----:B------:R-:W-:-:S04]  /*1040*/  ISETP.GT.U32.AND P0, PT, R8, 0xfd, PT ;  /* 0x000000fd0800780c */ /* 0x000fc80003f04070 */
[----:B------:R-:W-:-:S13]  /*1050*/  ISETP.GT.U32.OR P0, PT, R7, 0xfd, P0 ;  /* 0x000000fd0700780c */ /* 0x000fda0000704470 */
[----:B------:R-:W-:Y:S01]  /*1060*/  @!P0 IMAD.MOV.U32 R5, RZ, RZ, RZ ;  /* 0x000000ffff058224 */ /* 0x000fe200078e00ff */
[----:B------:R-:W-:Y:S06]  /*1070*/  @!P0 BRA `(.L_x_19) ;  /* 0x0000000000608947 */ /* 0x000fec0003800000 */
[----:B------:R-:W-:Y:S01]  /*1080*/  FSETP.GTU.FTZ.AND P0, PT, |R3|, +INF , PT ;  /* 0x7f8000000300780b */ /* 0x000fe20003f1c200 */
[----:B------:R-:W-:Y:S01]  /*1090*/  IMAD.MOV.U32 R0, RZ, RZ, R6 ;  /* 0x000000ffff007224 */ /* 0x000fe200078e0006 */
[----:B------:R-:W-:-:S04]  /*10a0*/  FSETP.GTU.FTZ.AND P1, PT, |R6|, +INF , PT ;  /* 0x7f8000000600780b */ /* 0x000fc80003f3c200 */
[----:B------:R-:W-:-:S13]  /*10b0*/  PLOP3.LUT P0, PT, P0, P1, PT, 0xf8, 0x8f ;  /* 0x00000000008f781c */ /* 0x000fda0000703f70 */
[----:B------:R-:W-:Y:S05]  /*10c0*/  @P0 BRA `(.L_x_20) ;  /* 0x00000004004c0947 */ /* 0x000fea0003800000 */
[----:B------:R-:W-:-:S13]  /*10d0*/  LOP3.LUT P0, RZ, R6, 0x7fffffff, R3, 0xc8, !PT ;  /* 0x7fffffff06ff7812 */ /* 0x000fda000780c803 */
[----:B------:R-:W-:Y:S05]  /*10e0*/  @!P0 BRA `(.L_x_21) ;  /* 0x00000004003c8947 */ /* 0x000fea0003800000 */
[C---:B------:R-:W-:Y:S02]  /*10f0*/  FSETP.NEU.FTZ.AND P0, PT, |R3|.reuse, +INF , PT ;  /* 0x7f8000000300780b */ /* 0x040fe40003f1d200 */
[----:B------:R-:W-:Y:S02]  /*1100*/  FSETP.NEU.FTZ.AND P2, PT, |R0|, +INF , PT ;  /* 0x7f8000000000780b */ /* 0x000fe40003f5d200 */
[----:B------:R-:W-:-:S11]  /*1110*/  FSETP.NEU.FTZ.AND P1, PT, |R3|, +INF , PT ;  /* 0x7f8000000300780b */ /* 0x000fd60003f3d200 */
[----:B------:R-:W-:Y:S05]  /*1120*/  @!P2 BRA !P0, `(.L_x_21) ;  /* 0x00000004002ca947 */ /* 0x000fea0004000000 */
[----:B------:R-:W-:-:S04]  /*1130*/  LOP3.LUT P0, RZ, R3, 0x7fffffff, RZ, 0xc0, !PT ;  /* 0x7fffffff03ff7812 */ /* 0x000fc8000780c0ff */
[----:B------:R-:W-:-:S13]  /*1140*/  PLOP3.LUT P0, PT, P2, P0, PT, 0x2f, 0xf2 ;  /* 0x0000000000f2781c */ /* 0x000fda0001700577 */
[----:B------:R-:W-:Y:S05]  /*1150*/  @P0 BRA `(.L_x_22) ;  /* 0x0000000400180947 */ /* 0x000fea0003800000 */
[----:B------:R-:W-:-:S04]  /*1160*/  LOP3.LUT P0, RZ, R6, 0x7fffffff, RZ, 0xc0, !PT ;  /* 0x7fffffff06ff7812 */ /* 0x000fc8000780c0ff */
[----:B------:R-:W-:-:S13]  /*1170*/  PLOP3.LUT P0, PT, P1, P0, PT, 0x2f, 0xf2 ;  /* 0x0000000000f2781c */ /* 0x000fda0000f00577 */
[----:B------:R-:W-:Y:S05]  /*1180*/  @P0 BRA `(.L_x_23) ;  /* 0x0000000400000947 */ /* 0x000fea0003800000 */
[----:B------:R-:W-:Y:S02]  /*1190*/  ISETP.GE.AND P0, PT, R7, RZ, PT ;  /* 0x000000ff0700720c */ /* 0x000fe40003f06270 */
[----:B------:R-:W-:-:S11]  /*11a0*/  ISETP.GE.AND P1, PT, R8, RZ, PT ;  /* 0x000000ff0800720c */ /* 0x000fd60003f26270 */
[----:B------:R-:W-:Y:S01]  /*11b0*/  @P0 IMAD.MOV.U32 R5, RZ, RZ, RZ ;  /* 0x000000ffff050224 */ /* 0x000fe200078e00ff */
[----:B------:R-:W-:Y:S01]  /*11c0*/  @!P0 MOV R5, 0xffffffc0 ;  /* 0xffffffc000058802 */ /* 0x000fe20000000f00 */
[----:B------:R-:W-:Y:S01]  /*11d0*/  @!P0 FFMA R3, R3, 1.84467440737095516160e+19, RZ ;  /* 0x5f80000003038823 */ /* 0x000fe200000000ff */
[----:B------:R-:W-:-:S03]  /*11e0*/  @!P1 FFMA R6, R0, 1.84467440737095516160e+19, RZ ;  /* 0x5f80000000069823 */ /* 0x000fc600000000ff */
[----:B------:R-:W-:-:S07]  /*11f0*/  @!P1 VIADD R5, R5, 0x40 ;  /* 0x0000004005059836 */ /* 0x000fce0000000000 */
.L_x_19:
[----:B------:R-:W-:Y:S01]  /*1200*/  LEA R7, R13, 0xc0800000, 0x17 ;  /* 0xc08000000d077811 */ /* 0x000fe200078eb8ff */
[----:B------:R-:W-:Y:S04]  /*1210*/  BSSY.RECONVERGENT B2, `(.L_x_24) ;  /* 0x0000036000027945 */ /* 0x000fe80003800200 */
[----:B------:R-:W-:Y:S02]  /*1220*/  IMAD.IADD R7, R6, 0x1, -R7 ;  /* 0x0000000106077824 */ /* 0x000fe400078e0a07 */
[----:B------:R-:W-:Y:S02]  /*1230*/  VIADD R6, R10, 0xffffff81 ;  /* 0xffffff810a067836 */ /* 0x000fe40000000000 */
[----:B------:R-:W0:Y:S01]  /*1240*/  MUFU.RCP R8, R7 ;  /* 0x0000000700087308 */ /* 0x000e220000001000 */
[----:B------:R-:W-:Y:S01]  /*1250*/  FADD.FTZ R9, -R7, -RZ ;  /* 0x800000ff07097221 */ /* 0x000fe20000010100 */
[C---:B------:R-:W-:Y:S01]  /*1260*/  IMAD R0, R6.reuse, -0x800000, R3 ;  /* 0xff80000006007824 */ /* 0x040fe200078e0203 */
[----:B------:R-:W-:-:S04]  /*1270*/  IADD3 R6, PT, PT, R6, 0x7f, -R13 ;  /* 0x0000007f06067810 */ /* 0x000fc80007ffe80d */
[----:B------:R-:W-:Y:S01]  /*1280*/  IADD3 R6, PT, PT, R6, R5, RZ ;  /* 0x0000000506067210 */ /* 0x000fe20007ffe0ff */
[----:B0-----:R-:W-:-:S04]  /*1290*/  FFMA R11, R8, R9, 1 ;  /* 0x3f800000080b7423 */ /* 0x001fc80000000009 */
[----:B------:R-:W-:-:S04]  /*12a0*/  FFMA R10, R8, R11, R8 ;  /* 0x0000000b080a7223 */ /* 0x000fc80000000008 */
[----:B------:R-:W-:-:S04]  /*12b0*/  FFMA R3, R0, R10, RZ ;  /* 0x0000000a00037223 */ /* 0x000fc800000000ff */
[----:B------:R-:W-:-:S04]  /*12c0*/  FFMA R8, R9, R3, R0 ;  /* 0x0000000309087223 */ /* 0x000fc80000000000 */
[----:B------:R-:W-:-:S04]  /*12d0*/  FFMA R11, R10, R8, R3 ;  /* 0x000000080a0b7223 */ /* 0x000fc80000000003 */
[----:B------:R-:W-:-:S04]  /*12e0*/  FFMA R8, R9, R11, R0 ;  /* 0x0000000b09087223 */ /* 0x000fc80000000000 */
[----:B------:R-:W-:-:S05]  /*12f0*/  FFMA R0, R10, R8, R11 ;  /* 0x000000080a007223 */ /* 0x000fca000000000b */
[----:B------:R-:W-:-:S04]  /*1300*/  SHF.R.U32.HI R3, RZ, 0x17, R0 ;  /* 0x00000017ff037819 */ /* 0x000fc80000011600 */
[----:B------:R-:W-:-:S05]  /*1310*/  LOP3.LUT R3, R3, 0xff, RZ, 0xc0, !PT ;  /* 0x000000ff03037812 */ /* 0x000fca00078ec0ff */
[----:B------:R-:W-:-:S04]  /*1320*/  IMAD.IADD R7, R3, 0x1, R6 ;  /* 0x0000000103077824 */ /* 0x000fc800078e0206 */
[----:B------:R-:W-:-:S05]  /*1330*/  VIADD R3, R7, 0xffffffff ;  /* 0xffffffff07037836 */ /* 0x000fca0000000000 */
[----:B------:R-:W-:-:S13]  /*1340*/  ISETP.GE.U32.AND P0, PT, R3, 0xfe, PT ;  /* 0x000000fe0300780c */ /* 0x000fda0003f06070 */
[----:B------:R-:W-:Y:S05]  /*1350*/  @!P0 BRA `(.L_x_25) ;  /* 0x0000000000808947 */ /* 0x000fea0003800000 */
[----:B------:R-:W-:-:S13]  /*1360*/  ISETP.GT.AND P0, PT, R7, 0xfe, PT ;  /* 0x000000fe0700780c */ /* 0x000fda0003f04270 */
[----:B------:R-:W-:Y:S05]  /*1370*/  @P0 BRA `(.L_x_26) ;  /* 0x00000000006c0947 */ /* 0x000fea0003800000 */
[----:B------:R-:W-:-:S13]  /*1380*/  ISETP.GE.AND P0, PT, R7, 0x1, PT ;  /* 0x000000010700780c */ /* 0x000fda0003f06270 */
[----:B------:R-:W-:Y:S05]  /*1390*/  @P0 BRA `(.L_x_27) ;  /* 0x0000000000740947 */ /* 0x000fea0003800000 */
[----:B------:R-:W-:Y:S02]  /*13a0*/  ISETP.GE.AND P0, PT, R7, -0x18, PT ;  /* 0xffffffe80700780c */ /* 0x000fe40003f06270 */
[----:B------:R-:W-:-:S11]  /*13b0*/  LOP3.LUT R0, R0, 0x80000000, RZ, 0xc0, !PT ;  /* 0x8000000000007812 */ /* 0x000fd600078ec0ff */
[----:B------:R-:W-:Y:S05]  /*13c0*/  @!P0 BRA `(.L_x_27) ;  /* 0x0000000000688947 */ /* 0x000fea0003800000 */
[CCC-:B------:R-:W-:Y:S01]  /*13d0*/  FFMA.RZ R3, R10.reuse, R8.reuse, R11.reuse ;  /* 0x000000080a037223 */ /* 0x1c0fe2000000c00b */
[CCC-:B------:R-:W-:Y:S01]  /*13e0*/  FFMA.RM R6, R10.reuse, R8.reuse, R11.reuse ;  /* 0x000000080a067223 */ /* 0x1c0fe2000000400b */
[C---:B------:R-:W-:Y:S02]  /*13f0*/  ISETP.NE.AND P2, PT, R7.reuse, RZ, PT ;  /* 0x000000ff0700720c */ /* 0x040fe40003f45270 */
[----:B------:R-:W-:Y:S02]  /*1400*/  ISETP.NE.AND P1, PT, R7, RZ, PT ;  /* 0x000000ff0700720c */ /* 0x000fe40003f25270 */
[----:B------:R-:W-:Y:S01]  /*1410*/  LOP3.LUT R5, R3, 0x7fffff, RZ, 0xc0, !PT ;  /* 0x007fffff03057812 */ /* 0x000fe200078ec0ff */
[----:B------:R-:W-:Y:S01]  /*1420*/  FFMA.RP R3, R10, R8, R11 ;  /* 0x000000080a037223 */ /* 0x000fe2000000800b */
[----:B------:R-:W-:Y:S01]  /*1430*/  IADD3 R8, PT, PT, R7, 0x20, RZ ;  /* 0x0000002007087810 */ /* 0x000fe20007ffe0ff */
[----:B------:R-:W-:Y:S01]  /*1440*/  IMAD.MOV R7, RZ, RZ, -R7 ;  /* 0x000000ffff077224 */ /* 0x000fe200078e0a07 */
[----:B------:R-:W-:-:S02]  /*1450*/  LOP3.LUT R5, R5, 0x800000, RZ, 0xfc, !PT ;  /* 0x0080000005057812 */ /* 0x000fc400078efcff */
[----:B------:R-:W-:Y:S02]  /*1460*/  FSETP.NEU.FTZ.AND P0, PT, R3, R6, PT ;  /* 0x000000060300720b */ /* 0x000fe40003f1d000 */
[----:B------:R-:W-:Y:S02]  /*1470*/  SHF.L.U32 R8, R5, R8, RZ ;  /* 0x0000000805087219 */ /* 0x000fe400000006ff */
[----:B------:R-:W-:Y:S02]  /*1480*/  SEL R6, R7, RZ, P2 ;  /* 0x000000ff07067207 */ /* 0x000fe40001000000 */
[----:B------:R-:W-:Y:S02]  /*1490*/  ISETP.NE.AND P1, PT, R8, RZ, P1 ;  /* 0x000000ff0800720c */ /* 0x000fe40000f25270 */
[----:B------:R-:W-:Y:S02]  /*14a0*/  SHF.R.U32.HI R6, RZ, R6, R5 ;  /* 0x00000006ff067219 */ /* 0x000fe40000011605 */
[----:B------:R-:W-:-:S02]  /*14b0*/  PLOP3.LUT P0, PT, P0, P1, PT, 0xf8, 0x8f ;  /* 0x00000000008f781c */ /* 0x000fc40000703f70 */
[----:B------:R-:W-:Y:S02]  /*14c0*/  SHF.R.U32.HI R8, RZ, 0x1, R6 ;  /* 0x00000001ff087819 */ /* 0x000fe40000011606 */
[----:B------:R-:W-:-:S04]  /*14d0*/  SEL R3, RZ, 0x1, !P0 ;  /* 0x00000001ff037807 */ /* 0x000fc80004000000 */
[----:B------:R-:W-:-:S04]  /*14e0*/  LOP3.LUT R3, R3, 0x1, R8, 0xf8, !PT ;  /* 0x0000000103037812 */ /* 0x000fc800078ef808 */
[----:B------:R-:W-:-:S05]  /*14f0*/  LOP3.LUT R3, R3, R6, RZ, 0xc0, !PT ;  /* 0x0000000603037212 */ /* 0x000fca00078ec0ff */
[----:B------:R-:W-:-:S05]  /*1500*/  IMAD.IADD R3, R8, 0x1, R3 ;  /* 0x0000000108037824 */ /* 0x000fca00078e0203 */
[----:B------:R-:W-:Y:S01]  /*1510*/  LOP3.LUT R0, R3, R0, RZ, 0xfc, !PT ;  /* 0x0000000003007212 */ /* 0x000fe200078efcff */
[----:B------:R-:W-:Y:S06]  /*1520*/  BRA `(.L_x_27) ;  /* 0x0000000000107947 */ /* 0x000fec0003800000 */
.L_x_26:
[----:B------:R-:W-:-:S04]  /*1530*/  LOP3.LUT R0, R0, 0x80000000, RZ, 0xc0, !PT ;  /* 0x8000000000007812 */ /* 0x000fc800078ec0ff */
[----:B------:R-:W-:Y:S01]  /*1540*/  LOP3.LUT R0, R0, 0x7f800000, RZ, 0xfc, !PT ;  /* 0x7f80000000007812 */ /* 0x000fe200078efcff */
[----:B------:R-:W-:Y:S06]  /*1550*/  BRA `(.L_x_27) ;  /* 0x0000000000047947 */ /* 0x000fec0003800000 */
.L_x_25:
[----:B------:R-:W-:-:S07]  /*1560*/  LEA R0, R6, R0, 0x17 ;  /* 0x0000000006007211 */ /* 0x000fce00078eb8ff */
.L_x_27:
[----:B------:R-:W-:Y:S05]  /*1570*/  BSYNC.RECONVERGENT B2 ;  /* 0x0000000000027941 */ /* 0x000fea0003800200 */
.L_x_24:
[----:B------:R-:W-:Y:S05]  /*1580*/  BRA `(.L_x_28) ;  /* 0x0000000000207947 */ /* 0x000fea0003800000 */
.L_x_23:
[----:B------:R-:W-:-:S04]  /*1590*/  LOP3.LUT R0, R6, 0x80000000, R3, 0x48, !PT ;  /* 0x8000000006007812 */ /* 0x000fc800078e4803 */
[----:B------:R-:W-:Y:S01]  /*15a0*/  LOP3.LUT R0, R0, 0x7f800000, RZ, 0xfc, !PT ;  /* 0x7f80000000007812 */ /* 0x000fe200078efcff */
[----:B------:R-:W-:Y:S06]  /*15b0*/  BRA `(.L_x_28) ;  /* 0x0000000000147947 */ /* 0x000fec0003800000 */
.L_x_22:
[----:B------:R-:W-:Y:S01]  /*15c0*/  LOP3.LUT R0, R6, 0x80000000, R3, 0x48, !PT ;  /* 0x8000000006007812 */ /* 0x000fe200078e4803 */
[----:B------:R-:W-:Y:S06]  /*15d0*/  BRA `(.L_x_28) ;  /* 0x00000000000c7947 */ /* 0x000fec0003800000 */
.L_x_21:
[----:B------:R-:W0:Y:S01]  /*15e0*/  MUFU.RSQ R0, -QNAN ;  /* 0xffc0000000007908 */ /* 0x000e220000001400 */
[----:B------:R-:W-:Y:S05]  /*15f0*/  BRA `(.L_x_28) ;  /* 0x0000000000047947 */ /* 0x000fea0003800000 */
.L_x_20:
[----:B------:R-:W-:-:S07]  /*1600*/  FADD.FTZ R0, R3, R0 ;  /* 0x0000000003007221 */ /* 0x000fce0000010000 */
.L_x_28:
[----:B------:R-:W-:Y:S05]  /*1610*/  BSYNC.RECONVERGENT B1 ;  /* 0x0000000000017941 */ /* 0x000fea0003800200 */
.L_x_18:
[----:B------:R-:W-:-:S04]  /*1620*/  IMAD.MOV.U32 R5, RZ, RZ, 0x0 ;  /* 0x00000000ff057424 */ /* 0x000fc800078e00ff */
[----:B0-----:R-:W-:Y:S05]  /*1630*/  RET.REL.NODEC R4 `(_Z22calculateMovingAveragePfS_ii) ;  /* 0xffffffe804707950 */ /* 0x001fea0003c3ffff */
.L_x_29:
        /* <DEDUP_REMOVED lines=12> */
.L_x_46:


//--------------------- .text._Z20preprocessEnergyDataP15EnergyDataPointPfi --------------------------
	.section	.text._Z20preprocessEnergyDataP15EnergyDataPointPfi,"ax",@progbits
	.align	128
        .global         _Z20preprocessEnergyDataP15EnergyDataPointPfi
        .type           _Z20preprocessEnergyDataP15EnergyDataPointPfi,@function
        .size           _Z20preprocessEnergyDataP15EnergyDataPointPfi,(.L_x_47 - _Z20preprocessEnergyDataP15EnergyDataPointPfi)
        .other          _Z20preprocessEnergyDataP15EnergyDataPointPfi,@"STO_CUDA_ENTRY STV_DEFAULT"
_Z20preprocessEnergyDataP15EnergyDataPointPfi:
.text._Z20preprocessEnergyDataP15EnergyDataPointPfi:
        /* <DEDUP_REMOVED lines=12> */
[----:B------:R-:W-:Y:S01]  /*00c0*/  IMAD.MOV.U32 R6, RZ, RZ, 0x3d2a61f8 ;  /* 0x3d2a61f8ff067424 */ /* 0x000fe200078e00ff */
[----:B------:R-:W-:Y:S01]  /*00d0*/  BSSY.RECONVERGENT B0, `(.L_x_30) ;  /* 0x000000d000007945 */ /* 0x000fe20003800200 */
[----:B------:R-:W-:-:S04]  /*00e0*/  IMAD.MOV.U32 R3, RZ, RZ, 0x41c051ec ;  /* 0x41c051ecff037424 */ /* 0x000fc800078e00ff */
[----:B------:R-:W-:-:S04]  /*00f0*/  FFMA R3, R6, -R3, 1 ;  /* 0x3f80000006037423 */ /* 0x000fc80000000803 */
[----:B------:R-:W-:Y:S01]  /*0100*/  FFMA R3, R3, R6, 0.041597336530685424805 ;  /* 0x3d2a61f803037423 */ /* 0x000fe20000000006 */
[----:B--2---:R-:W0:Y:S03]  /*0110*/  FCHK P0, R0, 24.04000091552734375 ;  /* 0x41c051ec00007902 */ /* 0x004e260000000000 */
[----:B------:R-:W-:-:S04]  /*0120*/  FFMA R6, R0, R3, RZ ;  /* 0x0000000300067223 */ /* 0x000fc800000000ff */
[----:B------:R-:W-:-:S04]  /*0130*/  FFMA R7, R6, -24.04000091552734375, R0 ;  /* 0xc1c051ec06077823 */ /* 0x000fc80000000000 */
[----:B------:R-:W-:Y:S01]  /*0140*/  FFMA R6, R3, R7, R6 ;  /* 0x0000000703067223 */ /* 0x000fe20000000006 */
[----:B0-----:R-:W-:Y:S06]  /*0150*/  @!P0 BRA `(.L_x_31) ;  /* 0x0000000000108947 */ /* 0x001fec0003800000 */
[----:B------:R-:W-:Y:S01]  /*0160*/  IMAD.MOV.U32 R3, RZ, RZ, 0x41c051ec ;  /* 0x41c051ecff037424 */ /* 0x000fe200078e00ff */
[----:B------:R-:W-:-:S07]  /*0170*/  MOV R8, 0x190 ;  /* 0x0000019000087802 */ /* 0x000fce0000000f00 */
[----:B------:R-:W-:Y:S05]  /*0180*/  CALL.REL.NOINC `($__internal_1_$__cuda_sm3x_div_rn_noftz_f32_slowpath) ;  /* 0x00000000006c7944 */ /* 0x000fea0003c00000 */
[----:B------:R-:W-:-:S07]  /*0190*/  IMAD.MOV.U32 R6, RZ, RZ, R0 ;  /* 0x000000ffff067224 */ /* 0x000fce00078e0000 */
.L_x_31:
[----:B------:R-:W-:Y:S05]  /*01a0*/  BSYNC.RECONVERGENT B0 ;  /* 0x0000000000007941 */ /* 0x000fea0003800200 */
.L_x_30:
[----:B------:R-:W2:Y:S01]  /*01b0*/  LDG.E R0, desc[UR4][R4.64+0x8] ;  /* 0x0000080404007981 */ /* 0x000ea2000c1e1900 */
[----:B------:R-:W-:Y:S01]  /*01c0*/  IMAD.MOV.U32 R8, RZ, RZ, 0x3ca3d70a ;  /* 0x3ca3d70aff087424 */ /* 0x000fe200078e00ff */
[----:B------:R-:W-:Y:S01]  /*01d0*/  BSSY.RECONVERGENT B0, `(.L_x_32) ;  /* 0x000000e000007945 */ /* 0x000fe20003800200 */
[----:B------:R-:W-:-:S04]  /*01e0*/  IMAD.MOV.U32 R3, RZ, RZ, 0x42480000 ;  /* 0x42480000ff037424 */ /* 0x000fc800078e00ff */
[----:B------:R-:W-:-:S04]  /*01f0*/  FFMA R3, R8, -R3, 1 ;  /* 0x3f80000008037423 */ /* 0x000fc80000000803 */
[----:B------:R-:W-:Y:S01]  /*0200*/  FFMA R3, R3, R8, 0.019999999552965164185 ;  /* 0x3ca3d70a03037423 */ /* 0x000fe20000000008 */
[----:B--2---:R-:W-:-:S04]  /*0210*/  FADD R0, R0, 10 ;  /* 0x4120000000007421 */ /* 0x004fc80000000000 */
[----:B------:R-:W0:Y:S01]  /*0220*/  FCHK P0, R0, 50 ;  /* 0x4248000000007902 */ /* 0x000e220000000000 */
[----:B------:R-:W-:-:S04]  /*0230*/  FFMA R7, R0, R3, RZ ;  /* 0x0000000300077223 */ /* 0x000fc800000000ff */
[----:B------:R-:W-:-:S04]  /*0240*/  FFMA R8, R7, -50, R0 ;  /* 0xc248000007087823 */ /* 0x000fc80000000000 */
[----:B------:R-:W-:Y:S01]  /*0250*/  FFMA R7, R3, R8, R7 ;  /* 0x0000000803077223 */ /* 0x000fe20000000007 */
[----:B0-----:R-:W-:Y:S06]  /*0260*/  @!P0 BRA `(.L_x_33) ;  /* 0x0000000000108947 */ /* 0x001fec0003800000 */
[----:B------:R-:W-:Y:S01]  /*0270*/  IMAD.MOV.U32 R3, RZ, RZ, 0x42480000 ;  /* 0x42480000ff037424 */ /* 0x000fe200078e00ff */
[----:B------:R-:W-:-:S07]  /*0280*/  MOV R8, 0x2a0 ;  /* 0x000002a000087802 */ /* 0x000fce0000000f00 */
[----:B------:R-:W-:Y:S05]  /*0290*/  CALL.REL.NOINC `($__internal_1_$__cuda_sm3x_div_rn_noftz_f32_slowpath) ;  /* 0x0000000000287944 */ /* 0x000fea0003c00000 */
[----:B------:R-:W-:-:S07]  /*02a0*/  IMAD.MOV.U32 R7, RZ, RZ, R0 ;  /* 0x000000ffff077224 */ /* 0x000fce00078e0000 */
.L_x_33:
[----:B------:R-:W-:Y:S05]  /*02b0*/  BSYNC.RECONVERGENT B0 ;  /* 0x0000000000007941 */ /* 0x000fea0003800200 */
.L_x_32:
[----:B------:R-:W0:Y:S01]  /*02c0*/  LDC.64 R8, c[0x0][0x388] ;  /* 0x0000e200ff087b82 */ /* 0x000e220000000a00 */
[----:B------:R-:W-:-:S04]  /*02d0*/  IMAD R3, R2, 0x3, RZ ;  /* 0x0000000302037824 */ /* 0x000fc800078e02ff */
[----:B0-----:R-:W-:-:S05]  /*02e0*/  IMAD.WIDE R2, R3, 0x4, R8 ;  /* 0x0000000403027825 */ /* 0x001fca00078e0208 */
[----:B------:R-:W-:Y:S04]  /*02f0*/  STG.E desc[UR4][R2.64+0x4], R6 ;  /* 0x0000040602007986 */ /* 0x000fe8000c101904 */
[----:B------:R-:W-:Y:S04]  /*0300*/  STG.E desc[UR4][R2.64+0x8], R7 ;  /* 0x0000080702007986 */ /* 0x000fe8000c101904 */
[----:B------:R-:W2:Y:S04]  /*0310*/  LDG.E R5, desc[UR4][R4.64+0x4] ;  /* 0x0000040404057981 */ /* 0x000ea8000c1e1900 */
[----:B--2---:R-:W-:Y:S01]  /*0320*/  STG.E desc[UR4][R2.64+0xc], R5 ;  /* 0x00000c0502007986 */ /* 0x004fe2000c101904 */
[----:B------:R-:W-:Y:S05]  /*0330*/  EXIT ;  /* 0x000000000000794d */ /* 0x000fea0003800000 */
        .weak           $__internal_1_$__cuda_sm3x_div_rn_noftz_f32_slowpath
        .type           $__internal_1_$__cuda_sm3x_div_rn_noftz_f32_slowpath,@function
        .size           $__internal_1_$__cuda_sm3x_div_rn_noftz_f32_slowpath,(.L_x_47 - $__internal_1_$__cuda_sm3x_div_rn_noftz_f32_slowpath)
$__internal_1_$__cuda_sm3x_div_rn_noftz_f32_slowpath:
[----:B------:R-:W-:Y:S01]  /*0340*/  SHF.R.U32.HI R9, RZ, 0x17, R3 ;  /* 0x00000017ff097819 */ /* 0x000fe20000011603 */
[----:B------:R-:W-:Y:S01]  /*0350*/  BSSY.RECONVERGENT B1, `(.L_x_34) ;  /* 0x0000062000017945 */ /* 0x000fe20003800200 */
[----:B------:R-:W-:Y:S02]  /*0360*/  SHF.R.U32.HI R7, RZ, 0x17, R0 ;  /* 0x00000017ff077819 */ /* 0x000fe40000011600 */
[----:B------:R-:W-:Y:S02]  /*0370*/  LOP3.LUT R14, R9, 0xff, RZ, 0xc0, !PT ;  /* 0x000000ff090e7812 */ /* 0x000fe400078ec0ff */
[----:B------:R-:W-:Y:S02]  /*0380*/  LOP3.LUT R12, R7, 0xff, RZ, 0xc0, !PT ;  /* 0x000000ff070c7812 */ /* 0x000fe400078ec0ff */
[----:B------:R-:W-:-:S03]  /*0390*/  IADD3 R10, PT, PT, R14, -0x1, RZ ;  /* 0xffffffff0e0a7810 */ /* 0x000fc60007ffe0ff */
[----:B------:R-:W-:Y:S01]  /*03a0*/  VIADD R9, R12, 0xffffffff ;  /* 0xffffffff0c097836 */ /* 0x000fe20000000000 */
[----:B------:R-:W-:-:S04]  /*03b0*/  ISETP.GT.U32.AND P0, PT, R10, 0xfd, PT ;  /* 0x000000fd0a00780c */ /* 0x000fc80003f04070 */
[----:B------:R-:W-:-:S13]  /*03c0*/  ISETP.GT.U32.OR P0, PT, R9, 0xfd, P0 ;  /* 0x000000fd0900780c */ /* 0x000fda0000704470 */
[----:B------:R-:W-:Y:S01]  /*03d0*/  @!P0 IMAD.MOV.U32 R7, RZ, RZ, RZ ;  /* 0x000000ffff078224 */ /* 0x000fe200078e00ff */
[----:B------:R-:W-:Y:S06]  /*03e0*/  @!P0 BRA `(.L_x_35) ;  /* 0x00000000005c8947 */ /* 0x000fec0003800000 */
[----:B------:R-:W-:Y:S02]  /*03f0*/  FSETP.GTU.FTZ.AND P0, PT, |R0|, +INF , PT ;  /* 0x7f8000000000780b */ /* 0x000fe40003f1c200 */
        /* <DEDUP_REMOVED lines=17> */
[----:B------:R-:W-:Y:S02]  /*0510*/  @P0 IMAD.MOV.U32 R7, RZ, RZ, RZ ;  /* 0x000000ffff070224 */ /* 0x000fe400078e00ff */
[----:B------:R-:W-:Y:S01]  /*0520*/  @!P0 FFMA R0, R0, 1.84467440737095516160e+19, RZ ;  /* 0x5f80000000008823 */ /* 0x000fe200000000ff */
[----:B------:R-:W-:Y:S02]  /*0530*/  @!P0 IMAD.MOV.U32 R7, RZ, RZ, -0x40 ;  /* 0xffffffc0ff078424 */ /* 0x000fe400078e00ff */
[----:B------:R-:W-:Y:S02]  /*0540*/  @!P1 FFMA R3, R3, 1.84467440737095516160e+19, RZ ;  /* 0x5f80000003039823 */ /* 0x000fe400000000ff */
[----:B------:R-:W-:-:S07]  /*0550*/  @!P1 VIADD R7, R7, 0x40 ;  /* 0x0000004007079836 */ /* 0x000fce0000000000 */
.L_x_35:
[----:B------:R-:W-:Y:S01]  /*0560*/  LEA R10, R14, 0xc0800000, 0x17 ;  /* 0xc08000000e0a7811 */ /* 0x000fe200078eb8ff */
[----:B------:R-:W-:Y:S03]  /*0570*/  BSSY.RECONVERGENT B2, `(.L_x_40) ;  /* 0x0000036000027945 */ /* 0x000fe60003800200 */
[----:B------:R-:W-:Y:S01]  /*0580*/  IADD3 R10, PT, PT, -R10, R3, RZ ;  /* 0x000000030a0a7210 */ /* 0x000fe20007ffe1ff */
[----:B------:R-:W-:-:S03]  /*0590*/  VIADD R3, R12, 0xffffff81 ;  /* 0xffffff810c037836 */ /* 0x000fc60000000000 */
[----:B------:R0:W1:Y:S01]  /*05a0*/  MUFU.RCP R9, R10 ;  /* 0x0000000a00097308 */ /* 0x0000620000001000 */
[----:B------:R-:W-:Y:S01]  /*05b0*/  FADD.FTZ R11, -R10, -RZ ;  /* 0x800000ff0a0b7221 */ /* 0x000fe20000010100 */
[C---:B------:R-:W-:Y:S01]  /*05c0*/  IMAD R0, R3.reuse, -0x800000, R0 ;  /* 0xff80000003007824 */ /* 0x040fe200078e0200 */
[----:B0-----:R-:W-:-:S05]  /*05d0*/  IADD3 R10, PT, PT, R3, 0x7f, -R14 ;  /* 0x0000007f030a7810 */ /* 0x001fca0007ffe80e */
[----:B------:R-:W-:Y:S02]  /*05e0*/  IMAD.IADD R10, R10, 0x1, R7 ;  /* 0x000000010a0a7824 */ /* 0x000fe400078e0207 */
[----:B-1----:R-:W-:-:S04]  /*05f0*/  FFMA R12, R9, R11, 1 ;  /* 0x3f800000090c7423 */ /* 0x002fc8000000000b */
        /* <DEDUP_REMOVED lines=25> */
[C---:B------:R-:W-:Y:S01]  /*0790*/  VIADD R12, R11.reuse, 0x20 ;  /* 0x000000200b0c7836 */ /* 0x040fe20000000000 */
[----:B------:R-:W-:Y:S02]  /*07a0*/  IADD3 R9, PT, PT, -R11, RZ, RZ ;  /* 0x000000ff0b097210 */ /* 0x000fe40007ffe1ff */
        /* <DEDUP_REMOVED lines=14> */
.L_x_42:
[----:B------:R-:W-:-:S04]  /*0890*/  LOP3.LUT R0, R0, 0x80000000, RZ, 0xc0, !PT ;  /* 0x8000000000007812 */ /* 0x000fc800078ec0ff */
[----:B------:R-:W-:Y:S01]  /*08a0*/  LOP3.LUT R0, R0, 0x7f800000, RZ, 0xfc, !PT ;  /* 0x7f80000000007812 */ /* 0x000fe200078efcff */
[----:B------:R-:W-:Y:S06]  /*08b0*/  BRA `(.L_x_43) ;  /* 0x0000000000047947 */ /* 0x000fec0003800000 */
.L_x_41:
[----:B------:R-:W-:-:S07]  /*08c0*/  IMAD R0, R10, 0x800000, R0 ;  /* 0x008000000a007824 */ /* 0x000fce00078e0200 */
.L_x_43:
[----:B------:R-:W-:Y:S05]  /*08d0*/  BSYNC.RECONVERGENT B2 ;  /* 0x0000000000027941 */ /* 0x000fea0003800200 */
.L_x_40:
[----:B------:R-:W-:Y:S05]  /*08e0*/  BRA `(.L_x_44) ;  /* 0x0000000000207947 */ /* 0x000fea0003800000 */
.L_x_39:
[----:B------:R-:W-:-:S04]  /*08f0*/  LOP3.LUT R0, R3, 0x80000000, R0, 0x48, !PT ;  /* 0x8000000003007812 */ /* 0x000fc800078e4800 */
[----:B------:R-:W-:Y:S01]  /*0900*/  LOP3.LUT R0, R0, 0x7f800000, RZ, 0xfc, !PT ;  /* 0x7f80000000007812 */ /* 0x000fe200078efcff */
[----:B------:R-:W-:Y:S06]  /*0910*/  BRA `(.L_x_44) ;  /* 0x0000000000147947 */ /* 0x000fec0003800000 */
.L_x_38:
[----:B------:R-:W-:Y:S01]  /*0920*/  LOP3.LUT R0, R3, 0x80000000, R0, 0x48, !PT ;  /* 0x8000000003007812 */ /* 0x000fe200078e4800 */
[----:B------:R-:W-:Y:S06]  /*0930*/  BRA `(.L_x_44) ;  /* 0x00000000000c7947 */ /* 0x000fec0003800000 */
.L_x_37:
[----:B------:R-:W0:Y:S01]  /*0940*/  MUFU.RSQ R0, -QNAN ;  /* 0xffc0000000007908 */ /* 0x000e220000001400 */
[----:B------:R-:W-:Y:S05]  /*0950*/  BRA `(.L_x_44) ;  /* 0x0000000000047947 */ /* 0x000fea0003800000 */
.L_x_36:
[----:B------:R-:W-:-:S07]  /*0960*/  FADD.FTZ R0, R0, R3 ;  /* 0x0000000300007221 */ /* 0x000fce0000010000 */
.L_x_44:
[----:B------:R-:W-:Y:S05]  /*0970*/  BSYNC.RECONVERGENT B1 ;  /* 0x0000000000017941 */ /* 0x000fea0003800200 */
.L_x_34:
[----:B------:R-:W-:-:S04]  /*0980*/  IMAD.MOV.U32 R9, RZ, RZ, 0x0 ;  /* 0x00000000ff097424 */ /* 0x000fc800078e00ff */
[----:B0-----:R-:W-:Y:S05]  /*0990*/  RET.REL.NODEC R8 `(_Z20preprocessEnergyDataP15EnergyDataPointPfi) ;  /* 0xfffffff408987950 */ /* 0x001fea0003c3ffff */
.L_x_45:
        /* <DEDUP_REMOVED lines=14> */
.L_x_47:


//--------------------- .nv.shared.reserved.0     --------------------------
	.section	.nv.shared.reserved.0,"aw",@nobits
	.weak		__nv_reservedSMEM_offset_0_alias
	.size		__nv_reservedSMEM_offset_0_alias, 0, 64
	.other		__nv_reservedSMEM_offset_0_alias,@"STO_CUDA_RESERVED_SHARED STV_DEFAULT"
__nv_reservedSMEM_offset_0_alias:
	.zero		0
	.zero		64


//--------------------- .nv.constant0._Z23calculateHourlyAveragesP15EnergyDataPointPfS1_i --------------------------
	.section	.nv.constant0._Z23calculateHourlyAveragesP15EnergyDataPointPfS1_i,"a",@progbits
	.sectionflags	@""
	.align	4
.nv.constant0._Z23calculateHourlyAveragesP15EnergyDataPointPfS1_i:
	.zero		924


//--------------------- .nv.constant0._Z22calculateMovingAveragePfS_ii --------------------------
	.section	.nv.constant0._Z22calculateMovingAveragePfS_ii,"a",@progbits
	.sectionflags	@""
	.align	4
.nv.constant0._Z22calculateMovingAveragePfS_ii:
	.zero		920


//--------------------- .nv.constant0._Z20preprocessEnergyDataP15EnergyDataPointPfi --------------------------
	.section	.nv.constant0._Z20preprocessEnergyDataP15EnergyDataPointPfi,"a",@progbits
	.sectionflags	@""
	.align	4
.nv.constant0._Z20preprocessEnergyDataP15EnergyDataPointPfi:
	.zero		916


//--------------------- SYMBOLS --------------------------

	.type		.nv.reservedSmem.offset0,@object
	.size		.nv.reservedSmem.offset0,0x4
